def attn_fwd(
    Q,
    K,
    V,
    Out,
    Lse,
    sm_scale,
    stride_qz,
    stride_qh,
    stride_qm,
    stride_qk,
    stride_kz,
    stride_kh,
    stride_kn,
    stride_kk,
    stride_vz,
    stride_vh,
    stride_vn,
    stride_vk,
    stride_oz,
    stride_oh,
    stride_om,
    stride_ok,
    seqlen_q,
    seqlen_k,
    BLOCK_M: tl.constexpr,
    BLOCK_N: tl.constexpr,
    HEAD_DIM: tl.constexpr,
    CAUSAL: tl.constexpr,
):
    start_m = tl.program_id(0)
    off_hz = tl.program_id(1)
    q_off = off_hz * stride_qh
    k_off = off_hz * stride_kh
    v_off = off_hz * stride_vh
    offs_m = start_m * BLOCK_M + tl.arange(0, BLOCK_M)
    offs_d = tl.arange(0, HEAD_DIM)
    offs_n = tl.arange(0, BLOCK_N)
    q_ptrs = Q + q_off + offs_m[:, None] * stride_qm + offs_d[None, :] * stride_qk
    k_ptrs = K + k_off + offs_d[:, None] * stride_kk + offs_n[None, :] * stride_kn
    v_ptrs = V + v_off + offs_n[:, None] * stride_vn + offs_d[None, :] * stride_vk
    m_i = tl.full([BLOCK_M], float("-inf"), dtype=tl.float32)
    l_i = tl.zeros([BLOCK_M], dtype=tl.float32) + 1.0
    acc = tl.zeros([BLOCK_M, HEAD_DIM], dtype=tl.float32)
    q = tl.load(q_ptrs)
    acc, l_i, m_i = _attn_fwd_inner(
        acc,
        l_i,
        m_i,
        q,
        k_ptrs,
        v_ptrs,
        sm_scale,
        stride_kn,
        stride_vn,
        start_m,
        seqlen_k,
        BLOCK_M,
        BLOCK_N,
        HEAD_DIM,
        CAUSAL,
    )
    acc = acc / l_i[:, None]
    lse = m_i + tl.math.log2(l_i) / 1.4426950408889634
    o_ptrs = (
        Out
        + off_hz * stride_oh
        + offs_m[:, None] * stride_om
        + offs_d[None, :] * stride_ok
    )
    tl.store(o_ptrs, acc.to(Out.dtype.element_ty))
    tl.store(Lse + off_hz * seqlen_q + offs_m, lse)

# config = {"BLOCK_M": 256, "BLOCK_N": 16, "HEAD_DIM": 128, "arch": "sm_80", "causal": true, "dtype": "fp16", "num_stages": 2, "num_warps": 16}
# arch = sm_80


// ===== COMPILED SASS (sm_80) =====

	.target	sm_80

	.elftype	@"ET_EXEC"


//--------------------- .note.nv.tkinfo           --------------------------
	.section	.note.nv.tkinfo,"",@"SHT_NOTE"
	.sectionflags	@"SHF_NOTE_NV_TKINFO"
	.tkinfo
        /*0018*/ 	.word	0x00000002
        /*0030*/ 	.string	""
        /*0030*/ 	.string	"ptxas"
        /*0030*/ 	.string	"Cuda compilation tools, release 13.0, V13.0.88"
        /*0030*/ 	.string	"Build cuda_13.0.r13.0/compiler.36424714_0"
        /*0030*/ 	.string	"-v  -suppress-debug-info  -lineinfo  -arch sm_80 "



//--------------------- .note.nv.cuinfo           --------------------------
	.section	.note.nv.cuinfo,"",@"SHT_NOTE"
	.sectionflags	@"SHF_NOTE_NV_CUINFO"
        /*0018*/ 	.short	0x0002
        /*001a*/ 	.short	0x0050
        /*001c*/ 	.short	0x0082
	.zero		2


//--------------------- .nv.info                  --------------------------
	.section	.nv.info,"",@"SHT_CUDA_INFO"
	.align	4


	//----- nvinfo : EIATTR_REGCOUNT
	.align		4
        /*0000*/ 	.byte	0x04, 0x2f
        /*0002*/ 	.short	(.L_2 - .L_1)
	.align		4
.L_1:
        /*0004*/ 	.word	index@(attn_fwd)
        /*0008*/ 	.word	0x00000080


	//----- nvinfo : EIATTR_FRAME_SIZE
	.align		4
.L_2:
        /*000c*/ 	.byte	0x04, 0x11
        /*000e*/ 	.short	(.L_4 - .L_3)
	.align		4
.L_3:
        /*0010*/ 	.word	index@(attn_fwd)
        /*0014*/ 	.word	0x00000000


	//----- nvinfo : EIATTR_MIN_STACK_SIZE
	.align		4
.L_4:
        /*0018*/ 	.byte	0x04, 0x12
        /*001a*/ 	.short	(.L_6 - .L_5)
	.align		4
.L_5:
        /*001c*/ 	.word	index@(attn_fwd)
        /*0020*/ 	.word	0x00000000
.L_6:


//--------------------- .nv.info.attn_fwd         --------------------------
	.section	.nv.info.attn_fwd,"",@"SHT_CUDA_INFO"
	.sectionflags	@""
	.align	4


	//----- nvinfo : EIATTR_CUDA_API_VERSION
	.align		4
        /*0000*/ 	.byte	0x04, 0x37
        /*0002*/ 	.short	(.L_8 - .L_7)
.L_7:
        /*0004*/ 	.word	0x00000082


	//----- nvinfo : EIATTR_SW2861232_WAR
	.align		4
.L_8:
        /*0008*/ 	.byte	0x01, 0x35
	.zero		2


	//----- nvinfo : EIATTR_PARAM_CBANK
	.align		4
        /*000c*/ 	.byte	0x04, 0x0a
        /*000e*/ 	.short	(.L_10 - .L_9)
	.align		4
.L_9:
        /*0010*/ 	.word	index@(.nv.constant0.attn_fwd)
        /*0014*/ 	.short	0x0160
        /*0016*/ 	.short	0x0088


	//----- nvinfo : EIATTR_CBANK_PARAM_SIZE
	.align		4
.L_10:
        /*0018*/ 	.byte	0x03, 0x19
        /*001a*/ 	.short	0x0088


	//----- nvinfo : EIATTR_KPARAM_INFO
	.align		4
        /*001c*/ 	.byte	0x04, 0x17
        /*001e*/ 	.short	(.L_12 - .L_11)
.L_11:
        /*0020*/ 	.word	0x00000000
        /*0024*/ 	.short	0x0019
        /*0026*/ 	.short	0x0080
        /*0028*/ 	.byte	0x00, 0xf4, 0x21, 0x00


	//----- nvinfo : EIATTR_KPARAM_INFO
	.align		4
.L_12:
        /*002c*/ 	.byte	0x04, 0x17
        /*002e*/ 	.short	(.L_14 - .L_13)
.L_13:
        /*0030*/ 	.word	0x00000000
        /*0034*/ 	.short	0x0018
        /*0036*/ 	.short	0x0078
        /*0038*/ 	.byte	0x00, 0xf4, 0x21, 0x00


	//----- nvinfo : EIATTR_KPARAM_INFO
	.align		4
.L_14:
        /*003c*/ 	.byte	0x04, 0x17
        /*003e*/ 	.short	(.L_16 - .L_15)
.L_15:
        /*0040*/ 	.word	0x00000000
        /*0044*/ 	.short	0x0017
        /*0046*/ 	.short	0x0070
        /*0048*/ 	.byte	0x00, 0xf0, 0x11, 0x00


	//----- nvinfo : EIATTR_KPARAM_INFO
	.align		4
.L_16:
        /*004c*/ 	.byte	0x04, 0x17
        /*004e*/ 	.short	(.L_18 - .L_17)
.L_17:
        /*0050*/ 	.word	0x00000000
        /*0054*/ 	.short	0x0016
        /*0056*/ 	.short	0x006c
        /*0058*/ 	.byte	0x00, 0xf0, 0x11, 0x00


	//----- nvinfo : EIATTR_KPARAM_INFO
	.align		4
.L_18:
        /*005c*/ 	.byte	0x04, 0x17
        /*005e*/ 	.short	(.L_20 - .L_19)
.L_19:
        /*0060*/ 	.word	0x00000000
        /*0064*/ 	.short	0x0015
        /*0066*/ 	.short	0x0068
        /*0068*/ 	.byte	0x00, 0xf0, 0x11, 0x00


	//----- nvinfo : EIATTR_KPARAM_INFO
	.align		4
.L_20:
        /*006c*/ 	.byte	0x04, 0x17
        /*006e*/ 	.short	(.L_22 - .L_21)
.L_21:
        /*0070*/ 	.word	0x00000000
        /*0074*/ 	.short	0x0014
        /*0076*/ 	.short	0x0064
        /*0078*/ 	.byte	0x00, 0xf0, 0x11, 0x00


	//----- nvinfo : EIATTR_KPARAM_INFO
	.align		4
.L_22:
        /*007c*/ 	.byte	0x04, 0x17
        /*007e*/ 	.short	(.L_24 - .L_23)
.L_23:
        /*0080*/ 	.word	0x00000000
        /*0084*/ 	.short	0x0013
        /*0086*/ 	.short	0x0060
        /*0088*/ 	.byte	0x00, 0xf0, 0x11, 0x00


	//----- nvinfo : EIATTR_KPARAM_INFO
	.align		4
.L_24:
        /*008c*/ 	.byte	0x04, 0x17
        /*008e*/ 	.short	(.L_26 - .L_25)
.L_25:
        /*0090*/ 	.word	0x00000000
        /*0094*/ 	.short	0x0012
        /*0096*/ 	.short	0x005c
        /*0098*/ 	.byte	0x00, 0xf0, 0x11, 0x00


	//----- nvinfo : EIATTR_KPARAM_INFO
	.align		4
.L_26:
        /*009c*/ 	.byte	0x04, 0x17
        /*009e*/ 	.short	(.L_28 - .L_27)
.L_27:
        /*00a0*/ 	.word	0x00000000
        /*00a4*/ 	.short	0x0011
        /*00a6*/ 	.short	0x0058
        /*00a8*/ 	.byte	0x00, 0xf0, 0x11, 0x00


	//----- nvinfo : EIATTR_KPARAM_INFO
	.align		4
.L_28:
        /*00ac*/ 	.byte	0x04, 0x17
        /*00ae*/ 	.short	(.L_30 - .L_29)
.L_29:
        /*00b0*/ 	.word	0x00000000
        /*00b4*/ 	.short	0x0010
        /*00b6*/ 	.short	0x0054
        /*00b8*/ 	.byte	0x00, 0xf0, 0x11, 0x00


	//----- nvinfo : EIATTR_KPARAM_INFO
	.align		4
.L_30:
        /*00bc*/ 	.byte	0x04, 0x17
        /*00be*/ 	.short	(.L_32 - .L_31)
.L_31:
        /*00c0*/ 	.word	0x00000000
        /*00c4*/ 	.short	0x000f
        /*00c6*/ 	.short	0x0050
        /*00c8*/ 	.byte	0x00, 0xf0, 0x11, 0x00


	//----- nvinfo : EIATTR_KPARAM_INFO
	.align		4
.L_32:
        /*00cc*/ 	.byte	0x04, 0x17
        /*00ce*/ 	.short	(.L_34 - .L_33)
.L_33:
        /*00d0*/ 	.word	0x00000000
        /*00d4*/ 	.short	0x000e
        /*00d6*/ 	.short	0x004c
        /*00d8*/ 	.byte	0x00, 0xf0, 0x11, 0x00


	//----- nvinfo : EIATTR_KPARAM_INFO
	.align		4
.L_34:
        /*00dc*/ 	.byte	0x04, 0x17
        /*00de*/ 	.short	(.L_36 - .L_35)
.L_35:
        /*00e0*/ 	.word	0x00000000
        /*00e4*/ 	.short	0x000d
        /*00e6*/ 	.short	0x0048
        /*00e8*/ 	.byte	0x00, 0xf0, 0x11, 0x00


	//----- nvinfo : EIATTR_KPARAM_INFO
	.align		4
.L_36:
        /*00ec*/ 	.byte	0x04, 0x17
        /*00ee*/ 	.short	(.L_38 - .L_37)
.L_37:
        /*00f0*/ 	.word	0x00000000
        /*00f4*/ 	.short	0x000c
        /*00f6*/ 	.short	0x0044
        /*00f8*/ 	.byte	0x00, 0xf0, 0x11, 0x00


	//----- nvinfo : EIATTR_KPARAM_INFO
	.align		4
.L_38:
        /*00fc*/ 	.byte	0x04, 0x17
        /*00fe*/ 	.short	(.L_40 - .L_39)
.L_39:
        /*0100*/ 	.word	0x00000000
        /*0104*/ 	.short	0x000b
        /*0106*/ 	.short	0x0040
        /*0108*/ 	.byte	0x00, 0xf0, 0x11, 0x00


	//----- nvinfo : EIATTR_KPARAM_INFO
	.align		4
.L_40:
        /*010c*/ 	.byte	0x04, 0x17
        /*010e*/ 	.short	(.L_42 - .L_41)
.L_41:
        /*0110*/ 	.word	0x00000000
        /*0114*/ 	.short	0x000a
        /*0116*/ 	.short	0x003c
        /*0118*/ 	.byte	0x00, 0xf0, 0x11, 0x00


	//----- nvinfo : EIATTR_KPARAM_INFO
	.align		4
.L_42:
        /*011c*/ 	.byte	0x04, 0x17
        /*011e*/ 	.short	(.L_44 - .L_43)
.L_43:
        /*0120*/ 	.word	0x00000000
        /*0124*/ 	.short	0x0009
        /*0126*/ 	.short	0x0038
        /*0128*/ 	.byte	0x00, 0xf0, 0x11, 0x00


	//----- nvinfo : EIATTR_KPARAM_INFO
	.align		4
.L_44:
        /*012c*/ 	.byte	0x04, 0x17
        /*012e*/ 	.short	(.L_46 - .L_45)
.L_45:
        /*0130*/ 	.word	0x00000000
        /*0134*/ 	.short	0x0008
        /*0136*/ 	.short	0x0034
        /*0138*/ 	.byte	0x00, 0xf0, 0x11, 0x00


	//----- nvinfo : EIATTR_KPARAM_INFO
	.align		4
.L_46:
        /*013c*/ 	.byte	0x04, 0x17
        /*013e*/ 	.short	(.L_48 - .L_47)
.L_47:
        /*0140*/ 	.word	0x00000000
        /*0144*/ 	.short	0x0007
        /*0146*/ 	.short	0x0030
        /*0148*/ 	.byte	0x00, 0xf0, 0x11, 0x00


	//----- nvinfo : EIATTR_KPARAM_INFO
	.align		4
.L_48:
        /*014c*/ 	.byte	0x04, 0x17
        /*014e*/ 	.short	(.L_50 - .L_49)
.L_49:
        /*0150*/ 	.word	0x00000000
        /*0154*/ 	.short	0x0006
        /*0156*/ 	.short	0x002c
        /*0158*/ 	.byte	0x00, 0xf0, 0x11, 0x00


	//----- nvinfo : EIATTR_KPARAM_INFO
	.align		4
.L_50:
        /*015c*/ 	.byte	0x04, 0x17
        /*015e*/ 	.short	(.L_52 - .L_51)
.L_51:
        /*0160*/ 	.word	0x00000000
        /*0164*/ 	.short	0x0005
        /*0166*/ 	.short	0x0028
        /*0168*/ 	.byte	0x00, 0xf0, 0x11, 0x00


	//----- nvinfo : EIATTR_KPARAM_INFO
	.align		4
.L_52:
        /*016c*/ 	.byte	0x04, 0x17
        /*016e*/ 	.short	(.L_54 - .L_53)
.L_53:
        /*0170*/ 	.word	0x00000000
        /*0174*/ 	.short	0x0004
        /*0176*/ 	.short	0x0020
        /*0178*/ 	.byte	0x00, 0xf4, 0x21, 0x00


	//----- nvinfo : EIATTR_KPARAM_INFO
	.align		4
.L_54:
        /*017c*/ 	.byte	0x04, 0x17
        /*017e*/ 	.short	(.L_56 - .L_55)
.L_55:
        /*0180*/ 	.word	0x00000000
        /*0184*/ 	.short	0x0003
        /*0186*/ 	.short	0x0018
        /*0188*/ 	.byte	0x00, 0xf4, 0x21, 0x00


	//----- nvinfo : EIATTR_KPARAM_INFO
	.align		4
.L_56:
        /*018c*/ 	.byte	0x04, 0x17
        /*018e*/ 	.short	(.L_58 - .L_57)
.L_57:
        /*0190*/ 	.word	0x00000000
        /*0194*/ 	.short	0x0002
        /*0196*/ 	.short	0x0010
        /*0198*/ 	.byte	0x00, 0xf4, 0x21, 0x00


	//----- nvinfo : EIATTR_KPARAM_INFO
	.align		4
.L_58:
        /*019c*/ 	.byte	0x04, 0x17
        /*019e*/ 	.short	(.L_60 - .L_59)
.L_59:
        /*01a0*/ 	.word	0x00000000
        /*01a4*/ 	.short	0x0001
        /*01a6*/ 	.short	0x0008
        /*01a8*/ 	.byte	0x00, 0xf4, 0x21, 0x00


	//----- nvinfo : EIATTR_KPARAM_INFO
	.align		4
.L_60:
        /*01ac*/ 	.byte	0x04, 0x17
        /*01ae*/ 	.short	(.L_62 - .L_61)
.L_61:
        /*01b0*/ 	.word	0x00000000
        /*01b4*/ 	.short	0x0000
        /*01b6*/ 	.short	0x0000
        /*01b8*/ 	.byte	0x00, 0xf4, 0x21, 0x00


	//----- nvinfo : EIATTR_MAXREG_COUNT
	.align		4
.L_62:
        /*01bc*/ 	.byte	0x03, 0x1b
        /*01be*/ 	.short	0x0080


	//----- nvinfo : EIATTR_NUM_BARRIERS
	.align		4
        /*01c0*/ 	.byte	0x02, 0x4c
        /*01c2*/ 	.byte	0x01
	.zero		1


	//----- nvinfo : EIATTR_MERCURY_ISA_VERSION
	.align		4
        /*01c4*/ 	.byte	0x03, 0x5f
        /*01c6*/ 	.short	0x0000


	//----- nvinfo : EIATTR_COOP_GROUP_MASK_REGIDS
	.align		4
        /*01c8*/ 	.byte	0x04, 0x29
        /*01ca*/ 	.short	(.L_64 - .L_63)


	//   ....[0]....
.L_63:
        /*01cc*/ 	.word	0xffffffff


	//   ....[1]....
        /*01d0*/ 	.word	0xffffffff


	//   ....[2]....
        /*01d4*/ 	.word	0xffffffff


	//   ....[3]....
        /*01d8*/ 	.word	0xffffffff


	//   ....[4]....
        /*01dc*/ 	.word	0xffffffff


	//   ....[5]....
        /*01e0*/ 	.word	0xffffffff


	//   ....[6]....
        /*01e4*/ 	.word	0xffffffff


	//   ....[7]....
        /*01e8*/ 	.word	0xffffffff


	//----- nvinfo : EIATTR_COOP_GROUP_INSTR_OFFSETS
	.align		4
.L_64:
        /*01ec*/ 	.byte	0x04, 0x28
        /*01ee*/ 	.short	(.L_66 - .L_65)


	//   ....[0]....
.L_65:
        /*01f0*/ 	.word	0x00002690


	//   ....[1]....
        /*01f4*/ 	.word	0x000026b0


	//   ....[2]....
        /*01f8*/ 	.word	0x000026d0


	//   ....[3]....
        /*01fc*/ 	.word	0x000026f0


	//   ....[4]....
        /*0200*/ 	.word	0x00002e20


	//   ....[5]....
        /*0204*/ 	.word	0x00002e30


	//   ....[6]....
        /*0208*/ 	.word	0x00002ea0


	//   ....[7]....
        /*020c*/ 	.word	0x00002ed0


	//----- nvinfo : EIATTR_EXIT_INSTR_OFFSETS
	.align		4
.L_66:
        /*0210*/ 	.byte	0x04, 0x1c
        /*0212*/ 	.short	(.L_68 - .L_67)


	//   ....[0]....
.L_67:
        /*0214*/ 	.word	0x000059e0


	//   ....[1]....
        /*0218*/ 	.word	0x00005a80


	//----- nvinfo : EIATTR_REQNTID
	.align		4
.L_68:
        /*021c*/ 	.byte	0x04, 0x10
        /*021e*/ 	.short	(.L_70 - .L_69)
.L_69:
        /*0220*/ 	.word	0x00000200
        /*0224*/ 	.word	0x00000001
        /*0228*/ 	.word	0x00000001
.L_70:


//--------------------- .nv.callgraph             --------------------------
	.section	.nv.callgraph,"",@"SHT_CUDA_CALLGRAPH"
	.align	4
	.sectionentsize	8
	.align		4
        /*0000*/ 	.word	0x00000000
	.align		4
        /*0004*/ 	.word	0xffffffff
	.align		4
        /*0008*/ 	.word	0x00000000
	.align		4
        /*000c*/ 	.word	0xfffffffe
	.align		4
        /*0010*/ 	.word	0x00000000
	.align		4
        /*0014*/ 	.word	0xfffffffd
	.align		4
        /*0018*/ 	.word	0x00000000
	.align		4
        /*001c*/ 	.word	0xfffffffc


//--------------------- .nv.rel.action            --------------------------
	.section	.nv.rel.action,"",@"SHT_CUDA_RELOCINFO"
	.align	8
	.sectionentsize	8
        /*0000*/ 	.byte	0x73, 0x00, 0x00, 0x00, 0x00, 0x00, 0x00, 0x00, 0x00, 0x00, 0x00, 0x11, 0x25, 0x00, 0x05, 0x36


//--------------------- .nv.constant4             --------------------------
	.section	.nv.constant4,"a",@progbits
	.align	8
	.align		8
.nv.constant4:
        /*0000*/ 	.dword	_$_str


//--------------------- .nv.constant0.attn_fwd    --------------------------
	.section	.nv.constant0.attn_fwd,"a",@progbits
	.sectionflags	@""
	.align	4
.nv.constant0.attn_fwd:
	.zero		488


//--------------------- .text.attn_fwd            --------------------------
	.section	.text.attn_fwd,"ax",@progbits
	.sectioninfo	@"SHI_REGISTERS=128"
	.align	128
        .global         attn_fwd
        .type           attn_fwd,@function
        .size           attn_fwd,(.L_x_3 - attn_fwd)
        .other          attn_fwd,@"STO_CUDA_ENTRY STV_DEFAULT"
attn_fwd:
.text.attn_fwd:
[----:B------:R-:W-:Y:S02]  /*0000*/  IMAD.MOV.U32 R1, RZ, RZ, c[0x0][0x28] ;  /* 0x00000a00ff017624 */ /* 0x000fe400078e00ff */
[----:B------:R-:W0:Y:S01]  /*0010*/  S2R R0, SR_CTAID.X ;  /* 0x0000000000007919 */ /* 0x000e220000002500 */
[----:B------:R-:W-:Y:S01]  /*0020*/  IMAD.MOV.U32 R19, RZ, RZ, c[0x0][0x198] ;  /* 0x00006600ff137624 */ /* 0x000fe200078e00ff */
[----:B------:R-:W-:Y:S02]  /*0030*/  ULDC.64 UR6, c[0x0][0x118] ;  /* 0x0000460000067ab9 */ /* 0x000fe40000000a00 */
[----:B------:R-:W0:Y:S04]  /*0040*/  S2R R119, SR_TID.X ;  /* 0x0000000000777919 */ /* 0x000e280000002100 */
[----:B------:R-:W1:Y:S01]  /*0050*/  S2R R84, SR_CTAID.Y ;  /* 0x0000000000547919 */ /* 0x000e620000002600 */
[----:B0-----:R-:W-:Y:S02]  /*0060*/  PRMT R116, R119, 0x6540, R0 ;  /* 0x0000654077747816 */ /* 0x001fe40000000000 */
[----:B------:R-:W-:Y:S01]  /*0070*/  SHF.R.U32.HI R121, RZ, 0x8, R119 ;  /* 0x00000008ff797819 */ /* 0x000fe20000011677 */
[----:B-1----:R-:W-:-:S02]  /*0080*/  IMAD R2, R84, c[0x0][0x190], RZ ;  /* 0x0000640054027a24 */ /* 0x002fc400078e02ff */
[----:B------:R-:W-:Y:S01]  /*0090*/  IMAD R3, R116, c[0x0][0x194], RZ ;  /* 0x0000650074037a24 */ /* 0x000fe200078e02ff */
[----:B------:R-:W-:Y:S01]  /*00a0*/  SGXT.U32 R121, R121, 0x1 ;  /* 0x000000017979781a */ /* 0x000fe20000000000 */
[C---:B------:R-:W-:Y:S02]  /*00b0*/  IMAD.SHL.U32 R16, R2.reuse, 0x2, RZ ;  /* 0x0000000202107824 */ /* 0x040fe400078e00ff */
[----:B------:R-:W-:Y:S01]  /*00c0*/  IMAD.HI R14, R2, 0x2, RZ ;  /* 0x00000002020e7827 */ /* 0x000fe200078e02ff */
[----:B------:R-:W-:-:S03]  /*00d0*/  SHF.L.U32 R5, R3, 0x1, RZ ;  /* 0x0000000103057819 */ /* 0x000fc600000006ff */
[----:B------:R-:W-:Y:S01]  /*00e0*/  IMAD R7, R121, c[0x0][0x198], RZ ;  /* 0x0000660079077a24 */ /* 0x000fe200078e02ff */
[----:B------:R-:W-:Y:S01]  /*00f0*/  IADD3 R16, P0, P1, R5, c[0x0][0x160], R16 ;  /* 0x0000580005107a10 */ /* 0x000fe2000791e010 */
[----:B------:R-:W-:-:S04]  /*0100*/  IMAD.HI R3, R3, 0x2, RZ ;  /* 0x0000000203037827 */ /* 0x000fc800078e02ff */
[----:B------:R-:W-:Y:S01]  /*0110*/  IMAD R5, R19, 0x2, R7 ;  /* 0x0000000213057824 */ /* 0x000fe200078e0207 */
[----:B------:R-:W-:Y:S02]  /*0120*/  IADD3.X R14, R3, c[0x0][0x164], R14, P0, P1 ;  /* 0x00005900030e7a10 */ /* 0x000fe400007e240e */
[-C--:B------:R-:W-:Y:S01]  /*0130*/  LEA R2, P0, R7, R16.reuse, 0x1 ;  /* 0x0000001007027211 */ /* 0x080fe200078008ff */
[----:B------:R-:W-:Y:S01]  /*0140*/  IMAD R9, R19, 0x2, R5 ;  /* 0x0000000213097824 */ /* 0x000fe200078e0205 */
[----:B------:R-:W-:Y:S02]  /*0150*/  LEA R4, P1, R5, R16, 0x1 ;  /* 0x0000001005047211 */ /* 0x000fe400078208ff */
[-C--:B------:R-:W-:Y:S01]  /*0160*/  LEA.HI.X.SX32 R3, R7, R14.reuse, 0x1, P0 ;  /* 0x0000000e07037211 */ /* 0x080fe200000f0eff */
[----:B------:R-:W-:Y:S01]  /*0170*/  IMAD R11, R19, 0x2, R9 ;  /* 0x00000002130b7824 */ /* 0x000fe200078e0209 */
[----:B------:R-:W-:Y:S02]  /*0180*/  LEA.HI.X.SX32 R5, R5, R14, 0x1, P1 ;  /* 0x0000000e05057211 */ /* 0x000fe400008f0eff */
[----:B------:R-:W-:Y:S01]  /*0190*/  LEA R6, P0, R9, R16, 0x1 ;  /* 0x0000001009067211 */ /* 0x000fe200078008ff */
[----:B------:R0:W2:Y:S01]  /*01a0*/  LDG.E.U16 R15, [R2.64] ;  /* 0x00000006020f7981 */ /* 0x0000a2000c1e1500 */
[----:B------:R-:W-:-:S02]  /*01b0*/  LEA R13, R19, R11, 0x1 ;  /* 0x0000000b130d7211 */ /* 0x000fc400078e08ff */
[----:B------:R-:W-:Y:S01]  /*01c0*/  LEA.HI.X.SX32 R7, R9, R14, 0x1, P0 ;  /* 0x0000000e09077211 */ /* 0x000fe200000f0eff */
[----:B------:R1:W3:Y:S01]  /*01d0*/  LDG.E.U16 R17, [R4.64] ;  /* 0x0000000604117981 */ /* 0x0002e2000c1e1500 */
[-C--:B------:R-:W-:Y:S01]  /*01e0*/  LEA R8, P0, R11, R16.reuse, 0x1 ;  /* 0x000000100b087211 */ /* 0x080fe200078008ff */
[----:B------:R-:W-:Y:S01]  /*01f0*/  IMAD R21, R19, 0x2, R13 ;  /* 0x0000000213157824 */ /* 0x000fe200078e020d */
[----:B------:R-:W-:Y:S01]  /*0200*/  LEA R10, P1, R13, R16, 0x1 ;  /* 0x000000100d0a7211 */ /* 0x000fe200078208ff */
[----:B------:R4:W5:Y:S01]  /*0210*/  LDG.E.U16 R18, [R6.64] ;  /* 0x0000000606127981 */ /* 0x000962000c1e1500 */
[----:B------:R-:W-:Y:S01]  /*0220*/  LEA.HI.X.SX32 R9, R11, R14, 0x1, P0 ;  /* 0x0000000e0b097211 */ /* 0x000fe200000f0eff */
[----:B0-----:R-:W-:-:S04]  /*0230*/  IMAD R3, R19, 0x2, R21 ;  /* 0x0000000213037824 */ /* 0x001fc800078e0215 */
[----:B-1----:R-:W-:Y:S01]  /*0240*/  IMAD R5, R19, 0x2, R3 ;  /* 0x0000000213057824 */ /* 0x002fe200078e0203 */
[----:B------:R-:W-:Y:S01]  /*0250*/  LEA R12, P0, R21, R16, 0x1 ;  /* 0x00000010150c7211 */ /* 0x000fe200078008ff */
[----:B------:R0:W2:Y:S03]  /*0260*/  LDG.E.U16 R20, [R8.64] ;  /* 0x0000000608147981 */ /* 0x0000a6000c1e1500 */
[----:B------:R-:W-:Y:S02]  /*0270*/  LEA R25, R19, R5, 0x1 ;  /* 0x0000000513197211 */ /* 0x000fe400078e08ff */
[-C--:B------:R-:W-:Y:S02]  /*0280*/  LEA.HI.X.SX32 R11, R13, R14.reuse, 0x1, P1 ;  /* 0x0000000e0d0b7211 */ /* 0x080fe400008f0eff */
[----:B------:R-:W-:Y:S01]  /*0290*/  LEA.HI.X.SX32 R13, R21, R14, 0x1, P0 ;  /* 0x0000000e150d7211 */ /* 0x000fe200000f0eff */
[----:B------:R-:W-:Y:S01]  /*02a0*/  IMAD R27, R19, 0x2, R25 ;  /* 0x00000002131b7824 */ /* 0x000fe200078e0219 */
[C---:B------:R-:W-:Y:S01]  /*02b0*/  LEA R2, P0, R3.reuse, R16, 0x1 ;  /* 0x0000001003027211 */ /* 0x040fe200078008ff */
[----:B------:R1:W2:Y:S03]  /*02c0*/  LDG.E.U16 R21, [R10.64] ;  /* 0x000000060a157981 */ /* 0x0002a6000c1e1500 */
[----:B------:R-:W-:Y:S01]  /*02d0*/  LEA.HI.X.SX32 R3, R3, R14, 0x1, P0 ;  /* 0x0000000e03037211 */ /* 0x000fe200000f0eff */
[----:B------:R0:W2:Y:S01]  /*02e0*/  LDG.E.U16 R22, [R12.64] ;  /* 0x000000060c167981 */ /* 0x0000a2000c1e1500 */
[----:B------:R-:W-:-:S02]  /*02f0*/  LEA R4, P0, R5, R16, 0x1 ;  /* 0x0000001005047211 */ /* 0x000fc400078008ff */
[----:B----4-:R-:W-:Y:S01]  /*0300*/  LEA R6, P1, R25, R16, 0x1 ;  /* 0x0000001019067211 */ /* 0x010fe200078208ff */
[----:B------:R4:W2:Y:S01]  /*0310*/  LDG.E.U16 R23, [R2.64] ;  /* 0x0000000602177981 */ /* 0x0008a2000c1e1500 */
[----:B-1----:R-:W-:Y:S01]  /*0320*/  IMAD R11, R19, 0x2, R27 ;  /* 0x00000002130b7824 */ /* 0x002fe200078e021b */
[----:B------:R-:W-:-:S03]  /*0330*/  LEA.HI.X.SX32 R5, R5, R14, 0x1, P0 ;  /* 0x0000000e05057211 */ /* 0x000fc600000f0eff */
[----:B0-----:R-:W-:Y:S01]  /*0340*/  IMAD R13, R19, 0x2, R11 ;  /* 0x00000002130d7824 */ /* 0x001fe200078e020b */
[----:B------:R-:W-:Y:S01]  /*0350*/  LEA R8, P0, R27, R16, 0x1 ;  /* 0x000000101b087211 */ /* 0x000fe200078008ff */
[----:B------:R0:W2:Y:S03]  /*0360*/  LDG.E.U16 R24, [R4.64] ;  /* 0x0000000604187981 */ /* 0x0000a6000c1e1500 */
[----:B------:R-:W-:Y:S02]  /*0370*/  LEA R29, R19, R13, 0x1 ;  /* 0x0000000d131d7211 */ /* 0x000fe400078e08ff */
[-C--:B------:R-:W-:Y:S02]  /*0380*/  LEA.HI.X.SX32 R9, R27, R14.reuse, 0x1, P0 ;  /* 0x0000000e1b097211 */ /* 0x080fe400000f0eff */
[----:B------:R-:W-:Y:S02]  /*0390*/  LEA.HI.X.SX32 R7, R25, R14, 0x1, P1 ;  /* 0x0000000e19077211 */ /* 0x000fe400008f0eff */
[----:B------:R-:W-:Y:S01]  /*03a0*/  LEA R10, P0, R11, R16, 0x1 ;  /* 0x000000100b0a7211 */ /* 0x000fe200078008ff */
[----:B------:R-:W-:Y:S01]  /*03b0*/  IMAD R31, R19, 0x2, R29 ;  /* 0x00000002131f7824 */ /* 0x000fe200078e021d */
[----:B------:R1:W2:Y:S02]  /*03c0*/  LDG.E.U16 R26, [R8.64] ;  /* 0x00000006081a7981 */ /* 0x0002a4000c1e1500 */
[----:B------:R-:W-:-:S02]  /*03d0*/  LEA.HI.X.SX32 R11, R11, R14, 0x1, P0 ;  /* 0x0000000e0b0b7211 */ /* 0x000fc400000f0eff */
[----:B------:R0:W2:Y:S01]  /*03e0*/  LDG.E.U16 R25, [R6.64] ;  /* 0x0000000606197981 */ /* 0x0000a2000c1e1500 */
[-C--:B----4-:R-:W-:Y:S02]  /*03f0*/  LEA R2, P0, R13, R16.reuse, 0x1 ;  /* 0x000000100d027211 */ /* 0x090fe400078008ff */
[----:B------:R-:W-:Y:S01]  /*0400*/  LEA R12, P1, R29, R16, 0x1 ;  /* 0x000000101d0c7211 */ /* 0x000fe200078208ff */
[----:B------:R4:W2:Y:S01]  /*0410*/  LDG.E.U16 R27, [R10.64] ;  /* 0x000000060a1b7981 */ /* 0x0008a2000c1e1500 */
[----:B------:R-:W-:Y:S01]  /*0420*/  LEA.HI.X.SX32 R3, R13, R14, 0x1, P0 ;  /* 0x0000000e0d037211 */ /* 0x000fe200000f0eff */
[----:B0-----:R-:W-:Y:S01]  /*0430*/  IMAD R7, R19, 0x2, R31 ;  /* 0x0000000213077824 */ /* 0x001fe200078e021f */
[----:B------:R-:W-:-:S03]  /*0440*/  LEA R4, P0, R31, R16, 0x1 ;  /* 0x000000101f047211 */ /* 0x000fc600078008ff */
[----:B------:R0:W2:Y:S01]  /*0450*/  LDG.E.U16 R28, [R2.64] ;  /* 0x00000006021c7981 */ /* 0x0000a2000c1e1500 */
[----:B-1----:R-:W-:Y:S01]  /*0460*/  IMAD R9, R19, 0x2, R7 ;  /* 0x0000000213097824 */ /* 0x002fe200078e0207 */
[----:B------:R-:W-:Y:S02]  /*0470*/  LEA.HI.X.SX32 R5, R31, R14, 0x1, P0 ;  /* 0x0000000e1f057211 */ /* 0x000fe400000f0eff */
[----:B------:R-:W-:Y:S02]  /*0480*/  LEA R6, P0, R7, R16, 0x1 ;  /* 0x0000001007067211 */ /* 0x000fe400078008ff */
[----:B------:R-:W-:Y:S01]  /*0490*/  LEA R33, R19, R9, 0x1 ;  /* 0x0000000913217211 */ /* 0x000fe200078e08ff */
[----:B------:R1:W2:Y:S01]  /*04a0*/  LDG.E.U16 R30, [R4.64] ;  /* 0x00000006041e7981 */ /* 0x0002a2000c1e1500 */
[-C--:B------:R-:W-:Y:S02]  /*04b0*/  LEA.HI.X.SX32 R13, R29, R14.reuse, 0x1, P1 ;  /* 0x0000000e1d0d7211 */ /* 0x080fe400008f0eff */
[----:B------:R-:W-:Y:S01]  /*04c0*/  LEA.HI.X.SX32 R7, R7, R14, 0x1, P0 ;  /* 0x0000000e07077211 */ /* 0x000fe200000f0eff */
[----:B------:R-:W-:Y:S01]  /*04d0*/  IMAD R35, R19, 0x2, R33 ;  /* 0x0000000213237824 */ /* 0x000fe200078e0221 */
[C---:B------:R-:W-:Y:S01]  /*04e0*/  LEA R8, P0, R9.reuse, R16, 0x1 ;  /* 0x0000001009087211 */ /* 0x040fe200078008ff */
[----:B------:R1:W2:Y:S03]  /*04f0*/  LDG.E.U16 R29, [R12.64] ;  /* 0x000000060c1d7981 */ /* 0x0002a6000c1e1500 */
[----:B------:R-:W-:Y:S01]  /*0500*/  LEA.HI.X.SX32 R9, R9, R14, 0x1, P0 ;  /* 0x0000000e09097211 */ /* 0x000fe200000f0eff */
[----:B------:R1:W2:Y:S01]  /*0510*/  LDG.E.U16 R31, [R6.64] ;  /* 0x00000006061f7981 */ /* 0x0002a2000c1e1500 */
[----:B0-----:R-:W-:-:S02]  /*0520*/  LEA R2, P0, R35, R16, 0x1 ;  /* 0x0000001023027211 */ /* 0x001fc400078008ff */
[----:B----4-:R-:W-:Y:S01]  /*0530*/  LEA R10, P1, R33, R16, 0x1 ;  /* 0x00000010210a7211 */ /* 0x010fe200078208ff */
[----:B------:R0:W4:Y:S01]  /*0540*/  LDG.E.U16 R32, [R8.64] ;  /* 0x0000000608207981 */ /* 0x000122000c1e1500 */
[----:B-1----:R-:W-:Y:S01]  /*0550*/  IMAD R13, R19, 0x2, R35 ;  /* 0x00000002130d7824 */ /* 0x002fe200078e0223 */
[----:B------:R-:W-:-:S03]  /*0560*/  LEA.HI.X.SX32 R3, R35, R14, 0x1, P0 ;  /* 0x0000000e23037211 */ /* 0x000fc600000f0eff */
[----:B------:R-:W-:Y:S01]  /*0570*/  IMAD R35, R19, 0x2, R13 ;  /* 0x0000000213237824 */ /* 0x000fe200078e020d */
[C---:B------:R-:W-:Y:S01]  /*0580*/  LEA R4, P0, R13.reuse, R16, 0x1 ;  /* 0x000000100d047211 */ /* 0x040fe200078008ff */
[----:B------:R1:W2:Y:S03]  /*0590*/  LDG.E.U16 R34, [R2.64] ;  /* 0x0000000602227981 */ /* 0x0002a6000c1e1500 */
[-C--:B------:R-:W-:Y:S02]  /*05a0*/  LEA.HI.X.SX32 R5, R13, R14.reuse, 0x1, P0 ;  /* 0x0000000e0d057211 */ /* 0x080fe400000f0eff */
[----:B------:R-:W-:Y:S02]  /*05b0*/  LEA R13, R19, R35, 0x1 ;  /* 0x00000023130d7211 */ /* 0x000fe400078e08ff */
[----:B------:R-:W-:-:S03]  /*05c0*/  LEA.HI.X.SX32 R11, R33, R14, 0x1, P1 ;  /* 0x0000000e210b7211 */ /* 0x000fc600008f0eff */
[C---:B------:R-:W-:Y:S02]  /*05d0*/  IMAD R37, R19.reuse, 0x2, R13 ;  /* 0x0000000213257824 */ /* 0x040fe400078e020d */
[----:B------:R0:W2:Y:S02]  /*05e0*/  LDG.E.U16 R33, [R10.64] ;  /* 0x000000060a217981 */ /* 0x0000a4000c1e1500 */
[----:B------:R-:W-:-:S04]  /*05f0*/  IMAD R39, R19, 0x2, R37 ;  /* 0x0000000213277824 */ /* 0x000fc800078e0225 */
[----:B0-----:R-:W-:-:S05]  /*0600*/  IMAD R11, R19, 0x2, R39 ;  /* 0x00000002130b7824 */ /* 0x001fca00078e0227 */
[----:B------:R-:W-:Y:S02]  /*0610*/  LEA R41, R19, R11, 0x1 ;  /* 0x0000000b13297211 */ /* 0x000fe400078e08ff */
[----:B------:R-:W-:-:S03]  /*0620*/  LEA R6, P0, R35, R16, 0x1 ;  /* 0x0000001023067211 */ /* 0x000fc600078008ff */
[----:B------:R-:W-:Y:S01]  /*0630*/  IMAD R43, R19, 0x2, R41 ;  /* 0x00000002132b7824 */ /* 0x000fe200078e0229 */
[----:B------:R-:W-:-:S03]  /*0640*/  LEA R12, P1, R13, R16, 0x1 ;  /* 0x000000100d0c7211 */ /* 0x000fc600078208ff */
[----:B------:R-:W-:Y:S01]  /*0650*/  IMAD R45, R19, 0x2, R43 ;  /* 0x00000002132d7824 */ /* 0x000fe200078e022b */
[-C--:B------:R-:W-:Y:S02]  /*0660*/  LEA.HI.X.SX32 R7, R35, R14.reuse, 0x1, P0 ;  /* 0x0000000e23077211 */ /* 0x080fe400000f0eff */
[----:B------:R-:W-:Y:S01]  /*0670*/  LEA.HI.X.SX32 R13, R13, R14, 0x1, P1 ;  /* 0x0000000e0d0d7211 */ /* 0x000fe200008f0eff */
[----:B------:R-:W-:Y:S01]  /*0680*/  IMAD R47, R19, 0x2, R45 ;  /* 0x00000002132f7824 */ /* 0x000fe200078e022d */
[C---:B------:R-:W-:Y:S01]  /*0690*/  LEA R8, P0, R37.reuse, R16, 0x1 ;  /* 0x0000001025087211 */ /* 0x040fe200078008ff */
[----:B------:R0:W3:Y:S03]  /*06a0*/  LDG.E.U16 R35, [R4.64] ;  /* 0x0000000604237981 */ /* 0x0000e6000c1e1500 */
[----:B------:R-:W-:Y:S01]  /*06b0*/  LEA.HI.X.SX32 R9, R37, R14, 0x1, P0 ;  /* 0x0000000e25097211 */ /* 0x000fe200000f0eff */
[----:B------:R0:W3:Y:S04]  /*06c0*/  LDG.E.U16 R36, [R6.64] ;  /* 0x0000000606247981 */ /* 0x0000e8000c1e1500 */
[----:B------:R0:W3:Y:S01]  /*06d0*/  LDG.E.U16 R37, [R12.64] ;  /* 0x000000060c257981 */ /* 0x0000e2000c1e1500 */
[----:B-1----:R-:W-:-:S02]  /*06e0*/  LEA R2, P0, R39, R16, 0x1 ;  /* 0x0000001027027211 */ /* 0x002fc400078008ff */
[----:B------:R-:W-:Y:S01]  /*06f0*/  LEA R10, P1, R41, R16, 0x1 ;  /* 0x00000010290a7211 */ /* 0x000fe200078208ff */
[----:B------:R1:W4:Y:S01]  /*0700*/  LDG.E.U16 R38, [R8.64] ;  /* 0x0000000608267981 */ /* 0x000322000c1e1500 */
[----:B0-----:R-:W-:-:S05]  /*0710*/  LEA R13, R19, R47, 0x1 ;  /* 0x0000002f130d7211 */ /* 0x001fca00078e08ff */
[----:B------:R-:W-:Y:S01]  /*0720*/  IMAD R49, R19, 0x2, R13 ;  /* 0x0000000213317824 */ /* 0x000fe200078e020d */
[----:B------:R-:W-:-:S03]  /*0730*/  LEA.HI.X.SX32 R3, R39, R14, 0x1, P0 ;  /* 0x0000000e27037211 */ /* 0x000fc600000f0eff */
[----:B------:R-:W-:Y:S01]  /*0740*/  IMAD R51, R19, 0x2, R49 ;  /* 0x0000000213337824 */ /* 0x000fe200078e0231 */
[----:B------:R-:W-:Y:S01]  /*0750*/  LEA R4, P0, R11, R16, 0x1 ;  /* 0x000000100b047211 */ /* 0x000fe200078008ff */
[----:B------:R0:W4:Y:S02]  /*0760*/  LDG.E.U16 R39, [R2.64] ;  /* 0x0000000602277981 */ /* 0x000124000c1e1500 */
[----:B------:R-:W-:Y:S01]  /*0770*/  IMAD R53, R19, 0x2, R51 ;  /* 0x0000000213357824 */ /* 0x000fe200078e0233 */
[-C--:B------:R-:W-:Y:S02]  /*0780*/  LEA.HI.X.SX32 R5, R11, R14.reuse, 0x1, P0 ;  /* 0x0000000e0b057211 */ /* 0x080fe400000f0eff */
[----:B------:R-:W-:Y:S02]  /*0790*/  LEA.HI.X.SX32 R11, R41, R14, 0x1, P1 ;  /* 0x0000000e290b7211 */ /* 0x000fe400008f0eff */
[C---:B------:R-:W-:Y:S01]  /*07a0*/  LEA R55, R19.reuse, R53, 0x1 ;  /* 0x0000003513377211 */ /* 0x040fe200078e08ff */
[----:B------:R0:W4:Y:S04]  /*07b0*/  LDG.E.U16 R40, [R4.64] ;  /* 0x0000000604287981 */ /* 0x000128000c1e1500 */
[----:B------:R0:W4:Y:S02]  /*07c0*/  LDG.E.U16 R41, [R10.64] ;  /* 0x000000060a297981 */ /* 0x000124000c1e1500 */
[----:B0-----:R-:W-:-:S04]  /*07d0*/  IMAD R11, R19, 0x2, R55 ;  /* 0x00000002130b7824 */ /* 0x001fc800078e0237 */
[----:B------:R-:W-:-:S04]  /*07e0*/  IMAD R57, R19, 0x2, R11 ;  /* 0x0000000213397824 */ /* 0x000fc800078e020b */
[----:B------:R-:W-:-:S05]  /*07f0*/  IMAD R59, R19, 0x2, R57 ;  /* 0x00000002133b7824 */ /* 0x000fca00078e0239 */
[----:B------:R-:W-:Y:S02]  /*0800*/  LEA R61, R19, R59, 0x1 ;  /* 0x0000003b133d7211 */ /* 0x000fe400078e08ff */
[----:B------:R-:W-:-:S03]  /*0810*/  LEA R6, P0, R43, R16, 0x1 ;  /* 0x000000102b067211 */ /* 0x000fc600078008ff */
[----:B------:R-:W-:Y:S01]  /*0820*/  IMAD R63, R19, 0x2, R61 ;  /* 0x00000002133f7824 */ /* 0x000fe200078e023d */
[----:B------:R-:W-:-:S03]  /*0830*/  LEA.HI.X.SX32 R7, R43, R14, 0x1, P0 ;  /* 0x0000000e2b077211 */ /* 0x000fc600000f0eff */
[----:B------:R-:W-:Y:S01]  /*0840*/  IMAD R65, R19, 0x2, R63 ;  /* 0x0000000213417824 */ /* 0x000fe200078e023f */
[----:B-1----:R-:W-:Y:S01]  /*0850*/  LEA R8, P0, R45, R16, 0x1 ;  /* 0x000000102d087211 */ /* 0x002fe200078008ff */
[----:B------:R0:W5:Y:S02]  /*0860*/  LDG.E.U16 R42, [R6.64] ;  /* 0x00000006062a7981 */ /* 0x000164000c1e1500 */
[----:B------:R-:W-:Y:S01]  /*0870*/  IMAD R67, R19, 0x2, R65 ;  /* 0x0000000213437824 */ /* 0x000fe200078e0241 */
[----:B------:R-:W-:Y:S02]  /*0880*/  LEA.HI.X.SX32 R9, R45, R14, 0x1, P0 ;  /* 0x0000000e2d097211 */ /* 0x000fe400000f0eff */
[----:B------:R-:W-:Y:S02]  /*0890*/  LEA R2, P0, R47, R16, 0x1 ;  /* 0x000000102f027211 */ /* 0x000fe400078008ff */
[----:B------:R-:W-:Y:S01]  /*08a0*/  LEA R69, R19, R67, 0x1 ;  /* 0x0000004313457211 */ /* 0x000fe200078e08ff */
[----:B------:R1:W5:Y:S01]  /*08b0*/  LDG.E.U16 R43, [R8.64] ;  /* 0x00000006082b7981 */ /* 0x000362000c1e1500 */
[----:B------:R-:W-:-:S02]  /*08c0*/  LEA.HI.X.SX32 R3, R47, R14, 0x1, P0 ;  /* 0x0000000e2f037211 */ /* 0x000fc400000f0eff */
[-C--:B------:R-:W-:Y:S01]  /*08d0*/  LEA R4, P0, R49, R16.reuse, 0x1 ;  /* 0x0000001031047211 */ /* 0x080fe200078008ff */
[----:B------:R-:W-:Y:S01]  /*08e0*/  IMAD R71, R19, 0x2, R69 ;  /* 0x0000000213477824 */ /* 0x000fe200078e0245 */
[----:B------:R-:W-:Y:S01]  /*08f0*/  LEA R12, P1, R13, R16, 0x1 ;  /* 0x000000100d0c7211 */ /* 0x000fe200078208ff */
[----:B------:R1:W5:Y:S01]  /*0900*/  LDG.E.U16 R44, [R2.64] ;  /* 0x00000006022c7981 */ /* 0x000362000c1e1500 */
[----:B------:R-:W-:Y:S01]  /*0910*/  LEA.HI.X.SX32 R5, R49, R14, 0x1, P0 ;  /* 0x0000000e31057211 */ /* 0x000fe200000f0eff */
[----:B------:R-:W-:Y:S01]  /*0920*/  IMAD R73, R19, 0x2, R71 ;  /* 0x0000000213497824 */ /* 0x000fe200078e0247 */
[----:B0-----:R-:W-:-:S03]  /*0930*/  LEA R6, P0, R51, R16, 0x1 ;  /* 0x0000001033067211 */ /* 0x001fc600078008ff */
[----:B------:R-:W-:Y:S01]  /*0940*/  IMAD R75, R19, 0x2, R73 ;  /* 0x00000002134b7824 */ /* 0x000fe200078e0249 */
[----:B------:R-:W-:Y:S01]  /*0950*/  LEA.HI.X.SX32 R7, R51, R14, 0x1, P0 ;  /* 0x0000000e33077211 */ /* 0x000fe200000f0eff */
[----:B------:R0:W5:Y:S01]  /*0960*/  LDG.E.U16 R46, [R4.64] ;  /* 0x00000006042e7981 */ /* 0x000162000c1e1500 */
[----:B-1----:R-:W-:Y:S02]  /*0970*/  LEA R8, P0, R53, R16, 0x1 ;  /* 0x0000001035087211 */ /* 0x002fe400078008ff */
[----:B------:R-:W-:Y:S01]  /*0980*/  LEA R77, R19, R75, 0x1 ;  /* 0x0000004b134d7211 */ /* 0x000fe200078e08ff */
[----:B------:R1:W5:Y:S01]  /*0990*/  LDG.E.U16 R47, [R6.64] ;  /* 0x00000006062f7981 */ /* 0x000362000c1e1500 */
[----:B------:R-:W-:Y:S02]  /*09a0*/  LEA.HI.X.SX32 R9, R53, R14, 0x1, P0 ;  /* 0x0000000e35097211 */ /* 0x000fe400000f0eff */
[----:B------:R-:W-:Y:S02]  /*09b0*/  LEA R10, P0, R11, R16, 0x1 ;  /* 0x000000100b0a7211 */ /* 0x000fe400078008ff */
[----:B------:R-:W-:Y:S01]  /*09c0*/  LEA.HI.X.SX32 R13, R13, R14, 0x1, P1 ;  /* 0x0000000e0d0d7211 */ /* 0x000fe200008f0eff */
[----:B------:R-:W-:Y:S01]  /*09d0*/  IMAD R79, R19, 0x2, R77 ;  /* 0x00000002134f7824 */ /* 0x000fe200078e024d */
[----:B------:R-:W-:Y:S01]  /*09e0*/  LEA R2, P1, R55, R16, 0x1 ;  /* 0x0000001037027211 */ /* 0x000fe200078208ff */
[----:B------:R1:W5:Y:S01]  /*09f0*/  LDG.E.U16 R48, [R8.64] ;  /* 0x0000000608307981 */ /* 0x000362000c1e1500 */
[----:B------:R-:W-:-:S02]  /*0a00*/  LEA.HI.X.SX32 R11, R11, R14, 0x1, P0 ;  /* 0x0000000e0b0b7211 */ /* 0x000fc400000f0eff */
[----:B0-----:R-:W-:Y:S01]  /*0a10*/  LEA R4, P0, R57, R16, 0x1 ;  /* 0x0000001039047211 */ /* 0x001fe200078008ff */
[----:B------:R0:W5:Y:S01]  /*0a20*/  LDG.E.U16 R45, [R12.64] ;  /* 0x000000060c2d7981 */ /* 0x000162000c1e1500 */
[-C--:B------:R-:W-:Y:S01]  /*0a30*/  LEA.HI.X.SX32 R3, R55, R14.reuse, 0x1, P1 ;  /* 0x0000000e37037211 */ /* 0x080fe200008f0eff */
[----:B------:R-:W-:Y:S01]  /*0a40*/  IMAD R81, R19, 0x2, R79 ;  /* 0x0000000213517824 */ /* 0x000fe200078e024f */
[----:B------:R-:W-:Y:S01]  /*0a50*/  LEA.HI.X.SX32 R5, R57, R14, 0x1, P0 ;  /* 0x0000000e39057211 */ /* 0x000fe200000f0eff */
[----:B------:R0:W5:Y:S01]  /*0a60*/  LDG.E.U16 R50, [R10.64] ;  /* 0x000000060a327981 */ /* 0x000162000c1e1500 */
[----:B-1----:R-:W-:-:S03]  /*0a70*/  LEA R6, P0, R59, R16, 0x1 ;  /* 0x000000103b067211 */ /* 0x002fc600078008ff */
[----:B------:R1:W5:Y:S01]  /*0a80*/  LDG.E.U16 R49, [R2.64] ;  /* 0x0000000602317981 */ /* 0x000362000c1e1500 */
[----:B0-----:R-:W-:Y:S02]  /*0a90*/  LEA R12, P1, R61, R16, 0x1 ;  /* 0x000000103d0c7211 */ /* 0x001fe400078208ff */
[-C--:B------:R-:W-:Y:S01]  /*0aa0*/  LEA.HI.X.SX32 R7, R59, R14.reuse, 0x1, P0 ;  /* 0x0000000e3b077211 */ /* 0x080fe200000f0eff */
[----:B------:R0:W5:Y:S01]  /*0ab0*/  LDG.E.U16 R51, [R4.64] ;  /* 0x0000000604337981 */ /* 0x000162000c1e1500 */
[----:B------:R-:W-:Y:S01]  /*0ac0*/  LEA.HI.X.SX32 R13, R61, R14, 0x1, P1 ;  /* 0x0000000e3d0d7211 */ /* 0x000fe200008f0eff */
[----:B------:R-:W-:Y:S01]  /*0ad0*/  IMAD R61, R19, 0x2, R81 ;  /* 0x00000002133d7824 */ /* 0x000fe200078e0251 */
[-C--:B------:R-:W-:Y:S01]  /*0ae0*/  LEA R8, P0, R63, R16.reuse, 0x1 ;  /* 0x000000103f087211 */ /* 0x080fe200078008ff */
[----:B------:R0:W5:Y:S01]  /*0af0*/  LDG.E.U16 R52, [R6.64] ;  /* 0x0000000606347981 */ /* 0x000162000c1e1500 */
[----:B-1----:R-:W-:Y:S02]  /*0b00*/  LEA R2, P1, R69, R16, 0x1 ;  /* 0x0000001045027211 */ /* 0x002fe400078208ff */
[----:B------:R-:W-:Y:S01]  /*0b10*/  LEA R83, R19, R61, 0x1 ;  /* 0x0000003d13537211 */ /* 0x000fe200078e08ff */
[----:B------:R1:W5:Y:S01]  /*0b20*/  LDG.E.U16 R53, [R12.64] ;  /* 0x000000060c357981 */ /* 0x000362000c1e1500 */
[----:B------:R-:W-:-:S02]  /*0b30*/  LEA.HI.X.SX32 R9, R63, R14, 0x1, P0 ;  /* 0x0000000e3f097211 */ /* 0x000fc400000f0eff */
[----:B------:R-:W-:Y:S02]  /*0b40*/  LEA R54, P0, R65, R16, 0x1 ;  /* 0x0000001041367211 */ /* 0x000fe400078008ff */
[-C--:B------:R-:W-:Y:S01]  /*0b50*/  LEA.HI.X.SX32 R3, R69, R14.reuse, 0x1, P1 ;  /* 0x0000000e45037211 */ /* 0x080fe200008f0eff */
[----:B------:R-:W-:Y:S01]  /*0b60*/  IMAD R69, R19, 0x2, R83 ;  /* 0x0000000213457824 */ /* 0x000fe200078e0253 */
[----:B------:R-:W-:Y:S01]  /*0b70*/  LEA.HI.X.SX32 R55, R65, R14, 0x1, P0 ;  /* 0x0000000e41377211 */ /* 0x000fe200000f0eff */
[----:B------:R1:W5:Y:S01]  /*0b80*/  LDG.E.U16 R56, [R8.64] ;  /* 0x0000000608387981 */ /* 0x000362000c1e1500 */
[----:B0-----:R-:W-:Y:S01]  /*0b90*/  LEA R4, P0, R67, R16, 0x1 ;  /* 0x0000001043047211 */ /* 0x001fe200078008ff */
[----:B------:R-:W-:Y:S02]  /*0ba0*/  IMAD R85, R19, 0x2, R69 ;  /* 0x0000000213557824 */ /* 0x000fe400078e0245 */
[----:B------:R0:W5:Y:S01]  /*0bb0*/  LDG.E.U16 R57, [R54.64] ;  /* 0x0000000636397981 */ /* 0x000162000c1e1500 */
[----:B------:R-:W-:Y:S01]  /*0bc0*/  LEA.HI.X.SX32 R5, R67, R14, 0x1, P0 ;  /* 0x0000000e43057211 */ /* 0x000fe200000f0eff */
[----:B------:R-:W-:Y:S01]  /*0bd0*/  IMAD R63, R19, 0x2, R85 ;  /* 0x00000002133f7824 */ /* 0x000fe200078e0255 */
[C---:B------:R-:W-:Y:S01]  /*0be0*/  LEA R10, P0, R71.reuse, R16, 0x1 ;  /* 0x00000010470a7211 */ /* 0x040fe200078008ff */
[----:B------:R0:W5:Y:S03]  /*0bf0*/  LDG.E.U16 R59, [R2.64] ;  /* 0x00000006023b7981 */ /* 0x000166000c1e1500 */
[----:B------:R-:W-:Y:S01]  /*0c00*/  LEA.HI.X.SX32 R11, R71, R14, 0x1, P0 ;  /* 0x0000000e470b7211 */ /* 0x000fe200000f0eff */
[----:B------:R0:W5:Y:S01]  /*0c10*/  LDG.E.U16 R58, [R4.64] ;  /* 0x00000006043a7981 */ /* 0x000162000c1e1500 */
[----:B------:R-:W-:-:S02]  /*0c20*/  LEA R6, P0, R73, R16, 0x1 ;  /* 0x0000001049067211 */ /* 0x000fc400078008ff */
[----:B------:R-:W-:Y:S01]  /*0c30*/  LEA R71, R19, R63, 0x1 ;  /* 0x0000003f13477211 */ /* 0x000fe200078e08ff */
[----:B------:R0:W5:Y:S01]  /*0c40*/  LDG.E.U16 R60, [R10.64] ;  /* 0x000000060a3c7981 */ /* 0x000162000c1e1500 */
[----:B------:R-:W-:Y:S02]  /*0c50*/  LEA.HI.X.SX32 R7, R73, R14, 0x1, P0 ;  /* 0x0000000e49077211 */ /* 0x000fe400000f0eff */
[-C--:B-1----:R-:W-:Y:S01]  /*0c60*/  LEA R8, P0, R75, R16.reuse, 0x1 ;  /* 0x000000104b087211 */ /* 0x082fe200078008ff */
[----:B------:R-:W-:Y:S01]  /*0c70*/  IMAD R73, R19, 0x2, R71 ;  /* 0x0000000213497824 */ /* 0x000fe200078e0247 */
[----:B0-----:R-:W-:Y:S01]  /*0c80*/  LEA R4, P1, R77, R16, 0x1 ;  /* 0x000000104d047211 */ /* 0x001fe200078208ff */
[----:B------:R0:W5:Y:S01]  /*0c90*/  LDG.E.U16 R62, [R6.64] ;  /* 0x00000006063e7981 */ /* 0x000162000c1e1500 */
[----:B------:R-:W-:Y:S01]  /*0ca0*/  LEA.HI.X.SX32 R9, R75, R14, 0x1, P0 ;  /* 0x0000000e4b097211 */ /* 0x000fe200000f0eff */
[----:B------:R-:W-:Y:S01]  /*0cb0*/  IMAD R75, R19, 0x2, R73 ;  /* 0x00000002134b7824 */ /* 0x000fe200078e0249 */
[----:B------:R-:W-:-:S03]  /*0cc0*/  LEA R12, P0, R79, R16, 0x1 ;  /* 0x000000104f0c7211 */ /* 0x000fc600078008ff */
[----:B------:R-:W-:Y:S01]  /*0cd0*/  IMAD R67, R19, 0x2, R75 ;  /* 0x0000000213437824 */ /* 0x000fe200078e024b */
[-C--:B------:R-:W-:Y:S01]  /*0ce0*/  LEA.HI.X.SX32 R5, R77, R14.reuse, 0x1, P1 ;  /* 0x0000000e4d057211 */ /* 0x080fe200008f0eff */
[----:B------:R1:W5:Y:S01]  /*0cf0*/  LDG.E.U16 R64, [R8.64] ;  /* 0x0000000608407981 */ /* 0x000362000c1e1500 */
[----:B------:R-:W-:Y:S02]  /*0d00*/  LEA.HI.X.SX32 R13, R79, R14, 0x1, P0 ;  /* 0x0000000e4f0d7211 */ /* 0x000fe400000f0eff */
[----:B------:R-:W-:Y:S01]  /*0d10*/  LEA R77, R19, R67, 0x1 ;  /* 0x00000043134d7211 */ /* 0x000fe200078e08ff */
[----:B------:R0:W5:Y:S01]  /*0d20*/  LDG.E.U16 R65, [R4.64] ;  /* 0x0000000604417981 */ /* 0x000162000c1e1500 */
[----:B------:R-:W-:-:S03]  /*0d30*/  LEA R10, P0, R81, R16, 0x1 ;  /* 0x00000010510a7211 */ /* 0x000fc600078008ff */
[----:B------:R-:W-:Y:S01]  /*0d40*/  IMAD R79, R19, 0x2, R77 ;  /* 0x00000002134f7824 */ /* 0x000fe200078e024d */
[----:B------:R-:W-:Y:S01]  /*0d50*/  LEA.HI.X.SX32 R11, R81, R14, 0x1, P0 ;  /* 0x0000000e510b7211 */ /* 0x000fe200000f0eff */
[----:B------:R1:W5:Y:S01]  /*0d60*/  LDG.E.U16 R66, [R12.64] ;  /* 0x000000060c427981 */ /* 0x000362000c1e1500 */
[-C--:B------:R-:W-:Y:S01]  /*0d70*/  LEA R54, P0, R83, R16.reuse, 0x1 ;  /* 0x0000001053367211 */ /* 0x080fe200078008ff */
[----:B------:R-:W-:Y:S01]  /*0d80*/  IMAD R81, R19, 0x2, R79 ;  /* 0x0000000213517824 */ /* 0x000fe200078e024f */
[----:B------:R-:W-:Y:S01]  /*0d90*/  LEA R2, P1, R71, R16, 0x1 ;  /* 0x0000001047027211 */ /* 0x000fe200078208ff */
[----:B------:R1:W5:Y:S01]  /*0da0*/  LDG.E.U16 R68, [R10.64] ;  /* 0x000000060a447981 */ /* 0x000362000c1e1500 */
[----:B------:R-:W-:Y:S01]  /*0db0*/  LEA.HI.X.SX32 R55, R83, R14, 0x1, P0 ;  /* 0x0000000e53377211 */ /* 0x000fe200000f0eff */
[----:B------:R-:W-:Y:S01]  /*0dc0*/  IMAD R83, R19, 0x2, R81 ;  /* 0x0000000213537824 */ /* 0x000fe200078e0251 */
[----:B0-----:R-:W-:Y:S02]  /*0dd0*/  LEA R4, P0, R77, R16, 0x1 ;  /* 0x000000104d047211 */ /* 0x001fe400078008ff */
[-C--:B------:R-:W-:Y:S01]  /*0de0*/  LEA.HI.X.SX32 R3, R71, R14.reuse, 0x1, P1 ;  /* 0x0000000e47037211 */ /* 0x080fe200008f0eff */
[----:B------:R0:W5:Y:S01]  /*0df0*/  LDG.E.U16 R70, [R54.64] ;  /* 0x0000000636467981 */ /* 0x000162000c1e1500 */
[----:B------:R-:W-:-:S02]  /*0e00*/  LEA.HI.X.SX32 R5, R77, R14, 0x1, P0 ;  /* 0x0000000e4d057211 */ /* 0x000fc400000f0eff */
[----:B-1----:R-:W-:Y:S01]  /*0e10*/  LEA R8, P0, R69, R16, 0x1 ;  /* 0x0000001045087211 */ /* 0x002fe200078008ff */
[----:B------:R1:W5:Y:S01]  /*0e20*/  LDG.E.U16 R74, [R2.64] ;  /* 0x00000006024a7981 */ /* 0x000362000c1e1500 */
[----:B------:R-:W-:Y:S02]  /*0e30*/  LEA R71, R19, R83, 0x1 ;  /* 0x0000005313477211 */ /* 0x000fe400078e08ff */
[----:B------:R-:W-:Y:S01]  /*0e40*/  LEA.HI.X.SX32 R9, R69, R14, 0x1, P0 ;  /* 0x0000000e45097211 */ /* 0x000fe200000f0eff */
[----:B------:R0:W5:Y:S01]  /*0e50*/  LDG.E.U16 R76, [R4.64] ;  /* 0x00000006044c7981 */ /* 0x000162000c1e1500 */
[-C--:B------:R-:W-:Y:S02]  /*0e60*/  LEA R6, P1, R71, R16.reuse, 0x1 ;  /* 0x0000001047067211 */ /* 0x080fe400078208ff */
[----:B------:R-:W-:Y:S01]  /*0e70*/  LEA R12, P0, R79, R16, 0x1 ;  /* 0x000000104f0c7211 */ /* 0x000fe200078008ff */
[----:B------:R1:W5:Y:S01]  /*0e80*/  LDG.E.U16 R69, [R8.64] ;  /* 0x0000000608457981 */ /* 0x000362000c1e1500 */
[-C--:B------:R-:W-:Y:S01]  /*0e90*/  LEA.HI.X.SX32 R7, R71, R14.reuse, 0x1, P1 ;  /* 0x0000000e47077211 */ /* 0x080fe200008f0eff */
[----:B------:R-:W-:Y:S01]  /*0ea0*/  IMAD R71, R19, 0x2, R71 ;  /* 0x0000000213477824 */ /* 0x000fe200078e0247 */
[----:B------:R-:W-:-:S02]  /*0eb0*/  LEA.HI.X.SX32 R13, R79, R14, 0x1, P0 ;  /* 0x0000000e4f0d7211 */ /* 0x000fc400000f0eff */
[-C--:B------:R-:W-:Y:S01]  /*0ec0*/  LEA R10, P1, R73, R16.reuse, 0x1 ;  /* 0x00000010490a7211 */ /* 0x080fe200078208ff */
[----:B------:R1:W5:Y:S01]  /*0ed0*/  LDG.E.U16 R80, [R6.64] ;  /* 0x0000000606507981 */ /* 0x000362000c1e1500 */
[----:B0-----:R-:W-:Y:S02]  /*0ee0*/  LEA R4, P0, R85, R16, 0x1 ;  /* 0x0000001055047211 */ /* 0x001fe400078008ff */
[-C--:B------:R-:W-:Y:S01]  /*0ef0*/  LEA.HI.X.SX32 R11, R73, R14.reuse, 0x1, P1 ;  /* 0x0000000e490b7211 */ /* 0x080fe200008f0eff */
[----:B------:R0:W5:Y:S01]  /*0f00*/  LDG.E.U16 R77, [R12.64] ;  /* 0x000000060c4d7981 */ /* 0x000162000c1e1500 */
[----:B------:R-:W-:Y:S02]  /*0f10*/  LEA.HI.X.SX32 R5, R85, R14, 0x1, P0 ;  /* 0x0000000e55057211 */ /* 0x000fe400000f0eff */
[-C--:B-1----:R-:W-:Y:S01]  /*0f20*/  LEA R2, P1, R71, R16.reuse, 0x1 ;  /* 0x0000001047027211 */ /* 0x082fe200078208ff */
[----:B------:R1:W5:Y:S01]  /*0f30*/  LDG.E.U16 R73, [R10.64] ;  /* 0x000000060a497981 */ /* 0x000362000c1e1500 */
[----:B------:R-:W-:-:S02]  /*0f40*/  LEA R8, P0, R81, R16, 0x1 ;  /* 0x0000001051087211 */ /* 0x000fc400078008ff */
[-C--:B------:R-:W-:Y:S01]  /*0f50*/  LEA.HI.X.SX32 R3, R71, R14.reuse, 0x1, P1 ;  /* 0x0000000e47037211 */ /* 0x080fe200008f0eff */
[----:B------:R1:W5:Y:S01]  /*0f60*/  LDG.E.U16 R72, [R4.64] ;  /* 0x0000000604487981 */ /* 0x000362000c1e1500 */
[----:B------:R-:W-:Y:S01]  /*0f70*/  LEA.HI.X.SX32 R9, R81, R14, 0x1, P0 ;  /* 0x0000000e51097211 */ /* 0x000fe200000f0eff */
[----:B------:R-:W-:Y:S01]  /*0f80*/  IMAD R71, R19, 0x2, R71 ;  /* 0x0000000213477824 */ /* 0x000fe200078e0247 */
[-C--:B------:R-:W-:Y:S01]  /*0f90*/  LEA R6, P1, R75, R16.reuse, 0x1 ;  /* 0x000000104b067211 */ /* 0x080fe200078208ff */
[----:B------:R1:W5:Y:S01]  /*0fa0*/  LDG.E.U16 R79, [R2.64] ;  /* 0x00000006024f7981 */ /* 0x000362000c1e1500 */
[----:B0-----:R-:W-:Y:S02]  /*0fb0*/  LEA R12, P0, R61, R16, 0x1 ;  /* 0x000000103d0c7211 */ /* 0x001fe400078008ff */
[-C--:B------:R-:W-:Y:S01]  /*0fc0*/  LEA.HI.X.SX32 R7, R75, R14.reuse, 0x1, P1 ;  /* 0x0000000e4b077211 */ /* 0x080fe200008f0eff */
[----:B------:R0:W5:Y:S01]  /*0fd0*/  LDG.E.U16 R78, [R8.64] ;  /* 0x00000006084e7981 */ /* 0x000162000c1e1500 */
[----:B------:R-:W-:-:S02]  /*0fe0*/  LEA.HI.X.SX32 R13, R61, R14, 0x1, P0 ;  /* 0x0000000e3d0d7211 */ /* 0x000fc400000f0eff */
[-C--:B-1----:R-:W-:Y:S01]  /*0ff0*/  LEA R10, P1, R71, R16.reuse, 0x1 ;  /* 0x00000010470a7211 */ /* 0x082fe200078208ff */
[----:B------:R1:W5:Y:S01]  /*1000*/  LDG.E.U16 R75, [R6.64] ;  /* 0x00000006064b7981 */ /* 0x000362000c1e1500 */
[----:B------:R-:W-:Y:S02]  /*1010*/  LEA R2, P0, R63, R16, 0x1 ;  /* 0x000000103f027211 */ /* 0x000fe400078008ff */
[-C--:B------:R-:W-:Y:S01]  /*1020*/  LEA.HI.X.SX32 R11, R71, R14.reuse, 0x1, P1 ;  /* 0x0000000e470b7211 */ /* 0x080fe200008f0eff */
[----:B------:R-:W5:Y:S01]  /*1030*/  LDG.E.U16 R12, [R12.64] ;  /* 0x000000060c0c7981 */ /* 0x000f62000c1e1500 */
[----:B------:R-:W-:Y:S02]  /*1040*/  LEA.HI.X.SX32 R3, R63, R14, 0x1, P0 ;  /* 0x0000000e3f037211 */ /* 0x000fe400000f0eff */
[-C--:B------:R-:W-:Y:S01]  /*1050*/  LEA R4, P1, R67, R16.reuse, 0x1 ;  /* 0x0000001043047211 */ /* 0x080fe200078208ff */
[----:B------:R-:W5:Y:S01]  /*1060*/  LDG.E.U16 R10, [R10.64] ;  /* 0x000000060a0a7981 */ /* 0x000f62000c1e1500 */
[----:B-1----:R-:W-:-:S02]  /*1070*/  LEA R6, P0, R83, R16, 0x1 ;  /* 0x0000001053067211 */ /* 0x002fc400078008ff */
[-C--:B------:R-:W-:Y:S01]  /*1080*/  LEA.HI.X.SX32 R5, R67, R14.reuse, 0x1, P1 ;  /* 0x0000000e43057211 */ /* 0x080fe200008f0eff */
[----:B------:R1:W5:Y:S01]  /*1090*/  LDG.E.U16 R2, [R2.64] ;  /* 0x0000000602027981 */ /* 0x000362000c1e1500 */
[----:B------:R-:W-:-:S03]  /*10a0*/  LEA.HI.X.SX32 R7, R83, R14, 0x1, P0 ;  /* 0x0000000e53077211 */ /* 0x000fc600000f0eff */
[----:B------:R-:W5:Y:S04]  /*10b0*/  LDG.E.U16 R4, [R4.64] ;  /* 0x0000000604047981 */ /* 0x000f68000c1e1500 */
[----:B------:R0:W5:Y:S01]  /*10c0*/  LDG.E.U16 R7, [R6.64] ;  /* 0x0000000606077981 */ /* 0x000162000c1e1500 */
[----:B------:R-:W-:-:S05]  /*10d0*/  IMAD R19, R19, 0x2, R71 ;  /* 0x0000000213137824 */ /* 0x000fca00078e0247 */
[----:B------:R-:W-:-:S04]  /*10e0*/  LEA R54, P1, R19, R16, 0x1 ;  /* 0x0000001013367211 */ /* 0x000fc800078208ff */
[----:B------:R-:W-:-:S05]  /*10f0*/  LEA.HI.X.SX32 R55, R19, R14, 0x1, P1 ;  /* 0x0000000e13377211 */ /* 0x000fca00008f0eff */
[----:B------:R-:W5:Y:S01]  /*1100*/  LDG.E.U16 R54, [R54.64] ;  /* 0x0000000636367981 */ /* 0x000f62000c1e1500 */
[----:B0-----:R-:W-:Y:S02]  /*1110*/  SHF.R.S32.HI R9, RZ, 0x8, R119 ;  /* 0x00000008ff097819 */ /* 0x001fe40000011477 */
[----:B------:R-:W-:Y:S02]  /*1120*/  LOP3.LUT R8, R119, 0xff, RZ, 0xc0, !PT ;  /* 0x000000ff77087812 */ /* 0x000fe400078ec0ff */
[----:B------:R-:W-:Y:S02]  /*1130*/  SGXT R9, R9, 0x1 ;  /* 0x000000010909781a */ /* 0x000fe40000000200 */
[----:B------:R-:W-:-:S04]  /*1140*/  SHF.L.U32 R8, R8, 0x1, RZ ;  /* 0x0000000108087819 */ /* 0x000fc800000006ff */
[----:B------:R-:W-:-:S04]  /*1150*/  LOP3.LUT R8, R8, 0x210, R9, 0x78, !PT ;  /* 0x0000021008087812 */ /* 0x000fc800078e7809 */
[C---:B-1----:R-:W-:Y:S01]  /*1160*/  LOP3.LUT R3, R8.reuse, 0x20, RZ, 0x3c, !PT ;  /* 0x0000002008037812 */ /* 0x042fe200078e3cff */
[----:B--2---:R-:W-:Y:S01]  /*1170*/  STS.U16 [R8], R15 ;  /* 0x0000000f08007388 */ /* 0x004fe20000000400 */
[----:B------:R-:W-:-:S03]  /*1180*/  LOP3.LUT R6, R8, 0x40, RZ, 0x3c, !PT ;  /* 0x0000004008067812 */ /* 0x000fc600078e3cff */
[----:B------:R-:W-:Y:S01]  /*1190*/  STS.U16 [R8+0x1000], R21 ;  /* 0x0010001508007388 */ /* 0x000fe20000000400 */
[----:B------:R-:W-:-:S03]  /*11a0*/  IMAD.SHL.U32 R0, R0, 0x100, RZ ;  /* 0x0000010000007824 */ /* 0x000fc600078e00ff */
[----:B------:R-:W-:Y:S04]  /*11b0*/  STS.U16 [R8+0x2000], R25 ;  /* 0x0020001908007388 */ /* 0x000fe80000000400 */
[----:B------:R-:W-:Y:S04]  /*11c0*/  STS.U16 [R8+0x3000], R29 ;  /* 0x0030001d08007388 */ /* 0x000fe80000000400 */
[----:B------:R-:W-:Y:S04]  /*11d0*/  STS.U16 [R8+0x4000], R33 ;  /* 0x0040002108007388 */ /* 0x000fe80000000400 */
[----:B---3--:R-:W-:Y:S01]  /*11e0*/  STS.U16 [R8+0x5000], R37 ;  /* 0x0050002508007388 */ /* 0x008fe20000000400 */
[----:B------:R-:W-:-:S04]  /*11f0*/  IADD3 R120, R0, 0x100, RZ ;  /* 0x0000010000787810 */ /* 0x000fc80007ffe0ff */
[----:B------:R-:W-:Y:S02]  /*1200*/  ISETP.GE.AND P0, PT, R120, 0x1, PT ;  /* 0x000000017800780c */ /* 0x000fe40003f06270 */
[C---:B------:R-:W-:Y:S01]  /*1210*/  LOP3.LUT R122, R119.reuse, 0x3, RZ, 0xc0, !PT ;  /* 0x00000003777a7812 */ /* 0x040fe200078ec0ff */
[----:B----4-:R-:W-:Y:S01]  /*1220*/  STS.U16 [R8+0x6000], R41 ;  /* 0x0060002908007388 */ /* 0x010fe20000000400 */
[----:B------:R-:W-:Y:S01]  /*1230*/  IMAD.MOV.U32 R98, RZ, RZ, 0x3f800000 ;  /* 0x3f800000ff627424 */ /* 0x000fe200078e00ff */
[----:B------:R-:W-:Y:S01]  /*1240*/  CS2R R82, SRZ ;  /* 0x0000000000527805 */ /* 0x000fe2000001ff00 */
[----:B------:R-:W-:Y:S01]  /*1250*/  IMAD.MOV.U32 R97, RZ, RZ, 0x3f800000 ;  /* 0x3f800000ff617424 */ /* 0x000fe200078e00ff */
[C---:B------:R-:W-:Y:S01]  /*1260*/  LOP3.LUT R86, R119.reuse, 0x1ff, RZ, 0xc0, !PT ;  /* 0x000001ff77567812 */ /* 0x040fe200078ec0ff */
[C---:B------:R-:W-:Y:S01]  /*1270*/  IMAD.SHL.U32 R124, R119.reuse, 0x2, RZ ;  /* 0x00000002777c7824 */ /* 0x040fe200078e00ff */
[C---:B------:R-:W-:Y:S01]  /*1280*/  LOP3.LUT R87, R119.reuse, 0x1e0, RZ, 0xc0, !PT ;  /* 0x000001e077577812 */ /* 0x040fe200078ec0ff */
[----:B------:R-:W-:Y:S01]  /*1290*/  IMAD.SHL.U32 R123, R122, 0x20, RZ ;  /* 0x000000207a7b7824 */ /* 0x000fe200078e00ff */
[----:B------:R-:W-:Y:S01]  /*12a0*/  LOP3.LUT R125, R119, 0x1c, RZ, 0xc0, !PT ;  /* 0x0000001c777d7812 */ /* 0x000fe200078ec0ff */
[----:B-----5:R-:W-:Y:S04]  /*12b0*/  STS.U16 [R8+0x7000], R45 ;  /* 0x0070002d08007388 */ /* 0x020fe80000000400 */
[----:B------:R-:W-:Y:S04]  /*12c0*/  STS.U16 [R8+0x8000], R49 ;  /* 0x0080003108007388 */ /* 0x000fe80000000400 */
        /* <DEDUP_REMOVED lines=22> */
[----:B------:R0:W-:Y:S04]  /*1430*/  STS.U16 [R3+0xf400], R79 ;  /* 0x00f4004f03007388 */ /* 0x0001e80000000400 */
[----:B------:R-:W-:Y:S01]  /*1440*/  STS.U16 [R6+0x800], R18 ;  /* 0x0008001206007388 */ /* 0x000fe20000000400 */
[----:B0-----:R-:W-:-:S03]  /*1450*/  LOP3.LUT R3, R8, 0x60, RZ, 0x3c, !PT ;  /* 0x0000006008037812 */ /* 0x001fc600078e3cff */
        /* <DEDUP_REMOVED lines=15> */
[----:B------:R-:W-:Y:S04]  /*1550*/  STS.U16 [R3+0xbc00], R12 ;  /* 0x00bc000c03007388 */ /* 0x000fe80000000400 */
[----:B------:R-:W-:Y:S04]  /*1560*/  STS.U16 [R3+0xcc00], R2 ;  /* 0x00cc000203007388 */ /* 0x000fe80000000400 */
[----:B------:R-:W-:Y:S04]  /*1570*/  STS.U16 [R3+0xdc00], R4 ;  /* 0x00dc000403007388 */ /* 0x000fe80000000400 */
[----:B------:R-:W-:Y:S01]  /*1580*/  STS.U16 [R3+0xec00], R7 ;  /* 0x00ec000703007388 */ /* 0x000fe20000000400 */
[----:B0-----:R-:W-:Y:S01]  /*1590*/  IMAD.MOV.U32 R6, RZ, RZ, -0x800000 ;  /* 0xff800000ff067424 */ /* 0x001fe200078e00ff */
[----:B------:R-:W-:Y:S01]  /*15a0*/  MOV R8, 0xff800000 ;  /* 0xff80000000087802 */ /* 0x000fe20000000f00 */
[----:B------:R-:W-:Y:S01]  /*15b0*/  CS2R R16, SRZ ;  /* 0x0000000000107805 */ /* 0x000fe2000001ff00 */
[----:B------:R0:W-:Y:S01]  /*15c0*/  STS.U16 [R3+0xc00], R20 ;  /* 0x000c001403007388 */ /* 0x0001e20000000400 */
[----:B------:R-:W-:Y:S01]  /*15d0*/  CS2R R18, SRZ ;  /* 0x0000000000127805 */ /* 0x000fe2000001ff00 */
[----:B------:R-:W-:Y:S01]  /*15e0*/  CS2R R22, SRZ ;  /* 0x0000000000167805 */ /* 0x000fe2000001ff00 */
[----:B------:R-:W-:Y:S01]  /*15f0*/  CS2R R80, SRZ ;  /* 0x0000000000507805 */ /* 0x000fe2000001ff00 */
[----:B------:R1:W-:Y:S01]  /*1600*/  STS.U16 [R3+0x1c00], R24 ;  /* 0x001c001803007388 */ /* 0x0003e20000000400 */
[----:B------:R-:W-:Y:S01]  /*1610*/  CS2R R26, SRZ ;  /* 0x00000000001a7805 */ /* 0x000fe2000001ff00 */
[----:B------:R-:W-:Y:S01]  /*1620*/  CS2R R30, SRZ ;  /* 0x00000000001e7805 */ /* 0x000fe2000001ff00 */
[----:B------:R-:W-:Y:S01]  /*1630*/  CS2R R34, SRZ ;  /* 0x0000000000227805 */ /* 0x000fe2000001ff00 */
[----:B------:R2:W-:Y:S01]  /*1640*/  STS.U16 [R3+0x2c00], R28 ;  /* 0x002c001c03007388 */ /* 0x0005e20000000400 */
[----:B------:R-:W-:Y:S01]  /*1650*/  CS2R R38, SRZ ;  /* 0x0000000000267805 */ /* 0x000fe2000001ff00 */
[----:B0-----:R-:W-:Y:S01]  /*1660*/  CS2R R20, SRZ ;  /* 0x0000000000147805 */ /* 0x001fe2000001ff00 */
[----:B------:R-:W-:Y:S01]  /*1670*/  CS2R R42, SRZ ;  /* 0x00000000002a7805 */ /* 0x000fe2000001ff00 */
[----:B------:R0:W-:Y:S01]  /*1680*/  STS.U16 [R3+0x3c00], R32 ;  /* 0x003c002003007388 */ /* 0x0001e20000000400 */
[----:B------:R-:W-:Y:S01]  /*1690*/  CS2R R46, SRZ ;  /* 0x00000000002e7805 */ /* 0x000fe2000001ff00 */
[----:B-1----:R-:W-:Y:S01]  /*16a0*/  CS2R R24, SRZ ;  /* 0x0000000000187805 */ /* 0x002fe2000001ff00 */
[----:B------:R-:W-:Y:S01]  /*16b0*/  CS2R R50, SRZ ;  /* 0x0000000000327805 */ /* 0x000fe2000001ff00 */
[----:B------:R1:W-:Y:S01]  /*16c0*/  STS.U16 [R3+0x4c00], R36 ;  /* 0x004c002403007388 */ /* 0x0003e20000000400 */
[----:B------:R-:W-:Y:S01]  /*16d0*/  CS2R R56, SRZ ;  /* 0x0000000000387805 */ /* 0x000fe2000001ff00 */
[----:B--2---:R-:W-:Y:S01]  /*16e0*/  CS2R R28, SRZ ;  /* 0x00000000001c7805 */ /* 0x004fe2000001ff00 */
        /* <DEDUP_REMOVED lines=14> */
[----:B0-----:R-:W-:-:S03]  /*17d0*/  CS2R R44, SRZ ;  /* 0x00000000002c7805 */ /* 0x001fc6000001ff00 */
[----:B------:R0:W-:Y:S01]  /*17e0*/  STS.U16 [R3+0x9c00], R58 ;  /* 0x009c003a03007388 */ /* 0x0001e20000000400 */
[----:B-1----:R-:W-:-:S03]  /*17f0*/  CS2R R48, SRZ ;  /* 0x0000000000307805 */ /* 0x002fc6000001ff00 */
[----:B------:R1:W-:Y:S01]  /*1800*/  STS.U16 [R3+0xac00], R64 ;  /* 0x00ac004003007388 */ /* 0x0003e20000000400 */
[----:B--2---:R-:W-:-:S03]  /*1810*/  CS2R R52, SRZ ;  /* 0x0000000000347805 */ /* 0x004fc6000001ff00 */
[----:B------:R2:W-:Y:S01]  /*1820*/  STS.U16 [R3+0xfc00], R54 ;  /* 0x00fc003603007388 */ /* 0x0005e20000000400 */
[----:B0-----:R-:W-:Y:S01]  /*1830*/  CS2R R58, SRZ ;  /* 0x00000000003a7805 */ /* 0x001fe2000001ff00 */
[----:B-1----:R-:W-:Y:S01]  /*1840*/  CS2R R64, SRZ ;  /* 0x0000000000407805 */ /* 0x002fe2000001ff00 */
[----:B--2---:R-:W-:Y:S01]  /*1850*/  CS2R R54, SRZ ;  /* 0x0000000000367805 */ /* 0x004fe2000001ff00 */
[----:B------:R-:W-:Y:S05]  /*1860*/  @!P0 BRA `(.L_x_0) ;  /* 0x0000188000008947 */ /* 0x000fea0003800000 */
[----:B------:R-:W-:Y:S01]  /*1870*/  SHF.R.U32.HI R4, RZ, 0x1, R87 ;  /* 0x00000001ff047819 */ /* 0x000fe20000011657 */
[----:B------:R-:W-:Y:S01]  /*1880*/  IMAD.MOV.U32 R14, RZ, RZ, c[0x0][0x1b8] ;  /* 0x00006e00ff0e7624 */ /* 0x000fe200078e00ff */
[----:B------:R-:W-:Y:S01]  /*1890*/  LOP3.LUT R2, R119, 0x180, RZ, 0xc0, !PT ;  /* 0x0000018077027812 */ /* 0x000fe200078ec0ff */
[----:B------:R-:W-:Y:S01]  /*18a0*/  IMAD.MOV.U32 R15, RZ, RZ, c[0x0][0x1a4] ;  /* 0x00006900ff0f7624 */ /* 0x000fe200078e00ff */
[----:B------:R-:W-:Y:S01]  /*18b0*/  LEA.HI R3, R125, R4, RZ, 0x1e ;  /* 0x000000047d037211 */ /* 0x000fe200078ff0ff */
[----:B------:R-:W-:Y:S01]  /*18c0*/  IMAD.MOV.U32 R98, RZ, RZ, 0x3f800000 ;  /* 0x3f800000ff627424 */ /* 0x000fe200078e00ff */
[C---:B------:R-:W-:Y:S01]  /*18d0*/  LOP3.LUT R6, R119.reuse, 0x7, RZ, 0xc0, !PT ;  /* 0x0000000777067812 */ /* 0x040fe200078ec0ff */
[----:B------:R-:W-:Y:S01]  /*18e0*/  CS2R R16, SRZ ;  /* 0x0000000000107805 */ /* 0x000fe2000001ff00 */
[----:B------:R-:W-:Y:S01]  /*18f0*/  SHF.R.U32.HI R5, RZ, 0x3, R2 ;  /* 0x00000003ff057819 */ /* 0x000fe20000011602 */
[----:B------:R-:W-:Y:S01]  /*1900*/  IMAD.IADD R3, R0, 0x1, R3 ;  /* 0x0000000100037824 */ /* 0x000fe200078e0203 */
[----:B------:R-:W-:Y:S01]  /*1910*/  SHF.L.U32 R96, R86, 0x1, RZ ;  /* 0x0000000156607819 */ /* 0x000fe200000006ff */
[----:B------:R-:W-:Y:S01]  /*1920*/  IMAD R7, R6, 0x210, RZ ;  /* 0x0000021006077824 */ /* 0x000fe200078e02ff */
[----:B------:R-:W-:Y:S01]  /*1930*/  LOP3.LUT R0, R124, 0x10, RZ, 0xc0, !PT ;  /* 0x000000107c007812 */ /* 0x000fe200078ec0ff */
[----:B------:R-:W-:Y:S01]  /*1940*/  CS2R R18, SRZ ;  /* 0x0000000000127805 */ /* 0x000fe2000001ff00 */
[C---:B------:R-:W-:Y:S01]  /*1950*/  LOP3.LUT R2, R119.reuse, 0x7f, RZ, 0xc0, !PT ;  /* 0x0000007f77027812 */ /* 0x040fe200078ec0ff */
[----:B------:R-:W-:Y:S01]  /*1960*/  CS2R R20, SRZ ;  /* 0x0000000000147805 */ /* 0x000fe2000001ff00 */
[C---:B------:R-:W-:Y:S01]  /*1970*/  LOP3.LUT R4, R119.reuse, 0xf, RZ, 0xc0, !PT ;  /* 0x0000000f77047812 */ /* 0x040fe200078ec0ff */
[----:B------:R-:W-:Y:S01]  /*1980*/  CS2R R22, SRZ ;  /* 0x0000000000167805 */ /* 0x000fe2000001ff00 */
[----:B------:R-:W-:Y:S01]  /*1990*/  LOP3.LUT R96, R96, R5, RZ, 0x3c, !PT ;  /* 0x0000000560607212 */ /* 0x000fe200078e3cff */
[----:B------:R-:W-:Y:S01]  /*19a0*/  IMAD R5, R2, c[0x0][0x1a8], RZ ;  /* 0x00006a0002057a24 */ /* 0x000fe200078e02ff */
[--C-:B------:R-:W-:Y:S01]  /*19b0*/  LOP3.LUT R8, R0, 0x1e0, R119.reuse, 0xf8, !PT ;  /* 0x000001e000087812 */ /* 0x100fe200078ef877 */
[----:B------:R-:W-:Y:S01]  /*19c0*/  IMAD R0, R84, c[0x0][0x1a0], RZ ;  /* 0x0000680054007a24 */ /* 0x000fe200078e02ff */
[----:B------:R-:W-:Y:S01]  /*19d0*/  LOP3.LUT R10, R119, 0x10, RZ, 0xc0, !PT ;  /* 0x00000010770a7812 */ /* 0x000fe200078ec0ff */
[----:B------:R-:W-:Y:S01]  /*19e0*/  IMAD R9, R4, c[0x0][0x1b4], RZ ;  /* 0x00006d0004097a24 */ /* 0x000fe200078e02ff */
[----:B------:R-:W-:Y:S01]  /*19f0*/  LOP3.LUT R12, R7, R8, RZ, 0x3c, !PT ;  /* 0x00000008070c7212 */ /* 0x000fe200078e3cff */
[----:B------:R-:W-:Y:S01]  /*1a00*/  IMAD R2, R84, c[0x0][0x1b0], RZ ;  /* 0x00006c0054027a24 */ /* 0x000fe200078e02ff */
[----:B------:R-:W-:Y:S01]  /*1a10*/  MOV R97, 0x3f800000 ;  /* 0x3f80000000617802 */ /* 0x000fe20000000f00 */
[----:B------:R-:W-:Y:S01]  /*1a20*/  IMAD.SHL.U32 R4, R0, 0x2, RZ ;  /* 0x0000000200047824 */ /* 0x000fe200078e00ff */
[----:B------:R-:W-:Y:S01]  /*1a30*/  CS2R R80, SRZ ;  /* 0x0000000000507805 */ /* 0x000fe2000001ff00 */
[----:B------:R-:W-:Y:S01]  /*1a40*/  IMAD.SHL.U32 R7, R5, 0x2, RZ ;  /* 0x0000000205077824 */ /* 0x000fe200078e00ff */
[----:B------:R-:W-:Y:S01]  /*1a50*/  SHF.L.U32 R8, R2, 0x1, RZ ;  /* 0x0000000102087819 */ /* 0x000fe200000006ff */
[----:B------:R-:W-:Y:S01]  /*1a60*/  IMAD.SHL.U32 R11, R9, 0x2, RZ ;  /* 0x00000002090b7824 */ /* 0x000fe200078e00ff */
[----:B------:R-:W-:Y:S01]  /*1a70*/  CS2R R82, SRZ ;  /* 0x0000000000527805 */ /* 0x000fe2000001ff00 */
[----:B------:R-:W-:Y:S01]  /*1a80*/  IMAD.HI R0, R0, 0x2, RZ ;  /* 0x0000000200007827 */ /* 0x000fe200078e02ff */
[----:B------:R-:W-:Y:S01]  /*1a90*/  IADD3 R109, P0, P1, R7, c[0x0][0x168], R4 ;  /* 0x00005a00076d7a10 */ /* 0x000fe2000791e004 */
[----:B------:R-:W-:Y:S01]  /*1aa0*/  CS2R R24, SRZ ;  /* 0x0000000000187805 */ /* 0x000fe2000001ff00 */
[----:B------:R-:W-:Y:S01]  /*1ab0*/  SHF.R.S32.HI R4, RZ, 0x2, R119 ;  /* 0x00000002ff047819 */ /* 0x000fe20000011477 */
[----:B------:R-:W-:Y:S01]  /*1ac0*/  IMAD.SHL.U32 R7, R10, 0x100, RZ ;  /* 0x000001000a077824 */ /* 0x000fe200078e00ff */
[----:B------:R-:W-:Y:S01]  /*1ad0*/  IADD3 R100, P2, P3, R11, c[0x0][0x170], R8 ;  /* 0x00005c000b647a10 */ /* 0x000fe20007b5e008 */
[----:B------:R-:W-:Y:S01]  /*1ae0*/  IMAD.HI R5, R5, 0x2, RZ ;  /* 0x0000000205057827 */ /* 0x000fe200078e02ff */
[----:B------:R-:W-:Y:S01]  /*1af0*/  SGXT R8, R4, 0x1 ;  /* 0x000000010408781a */ /* 0x000fe20000000200 */
[----:B------:R-:W-:Y:S01]  /*1b00*/  CS2R R26, SRZ ;  /* 0x00000000001a7805 */ /* 0x000fe2000001ff00 */
[----:B------:R-:W-:Y:S01]  /*1b10*/  CS2R R28, SRZ ;  /* 0x00000000001c7805 */ /* 0x000fe2000001ff00 */
[----:B------:R-:W-:Y:S01]  /*1b20*/  IMAD R10, R10, -0xf0, R7 ;  /* 0xffffff100a0a7824 */ /* 0x000fe200078e0207 */
[----:B------:R-:W-:Y:S01]  /*1b30*/  IADD3.X R13, R5, c[0x0][0x16c], R0, P0, P1 ;  /* 0x00005b00050d7a10 */ /* 0x000fe200007e2400 */
[----:B------:R-:W-:Y:S01]  /*1b40*/  IMAD.IADD R4, R7, 0x1, R12 ;  /* 0x0000000107047824 */ /* 0x000fe200078e020c */
[----:B------:R-:W-:Y:S01]  /*1b50*/  LOP3.LUT R7, R123, 0x90, R8, 0xf8, !PT ;  /* 0x000000907b077812 */ /* 0x000fe200078ef808 */
[----:B------:R-:W-:Y:S01]  /*1b60*/  IMAD.HI R2, R2, 0x2, RZ ;  /* 0x0000000202027827 */ /* 0x000fe200078e02ff */
[--C-:B------:R-:W-:Y:S01]  /*1b70*/  SHF.R.U32.HI R0, RZ, 0x4, R119.reuse ;  /* 0x00000004ff007819 */ /* 0x100fe20000011677 */
[----:B------:R-:W-:Y:S01]  /*1b80*/  CS2R R30, SRZ ;  /* 0x00000000001e7805 */ /* 0x000fe2000001ff00 */
[----:B------:R-:W-:Y:S01]  /*1b90*/  SHF.R.U32.HI R8, RZ, 0x7, R119 ;  /* 0x00000007ff087819 */ /* 0x000fe20000011677 */
[----:B------:R-:W-:Y:S01]  /*1ba0*/  IMAD.HI R9, R9, 0x2, RZ ;  /* 0x0000000209097827 */ /* 0x000fe200078e02ff */
[----:B------:R-:W-:Y:S01]  /*1bb0*/  SGXT.U32 R0, R0, 0x5 ;  /* 0x000000050000781a */ /* 0x000fe20000000000 */
[----:B------:R-:W-:Y:S01]  /*1bc0*/  CS2R R32, SRZ ;  /* 0x0000000000207805 */ /* 0x000fe2000001ff00 */
[----:B------:R-:W-:Y:S01]  /*1bd0*/  SGXT.U32 R8, R8, 0x2 ;  /* 0x000000020808781a */ /* 0x000fe20000000000 */
[----:B------:R-:W-:Y:S01]  /*1be0*/  CS2R R34, SRZ ;  /* 0x0000000000227805 */ /* 0x000fe2000001ff00 */
[----:B------:R-:W-:Y:S01]  /*1bf0*/  LOP3.LUT R5, R7, 0x10, R124, 0x78, !PT ;  /* 0x0000001007057812 */ /* 0x000fe200078e787c */
[----:B------:R-:W-:Y:S01]  /*1c00*/  CS2R R36, SRZ ;  /* 0x0000000000247805 */ /* 0x000fe2000001ff00 */
[----:B------:R-:W-:Y:S01]  /*1c10*/  LEA.HI R7, R119, 0x60, RZ, 0x1c ;  /* 0x0000006077077811 */ /* 0x000fe200078fe0ff */
[----:B------:R-:W-:Y:S01]  /*1c20*/  IMAD R8, R8, c[0x0][0x1a4], RZ ;  /* 0x0000690008087a24 */ /* 0x000fe200078e02ff */
[----:B------:R-:W-:Y:S01]  /*1c30*/  IADD3.X R12, R9, c[0x0][0x174], R2, P2, P3 ;  /* 0x00005d00090c7a10 */ /* 0x000fe200017e6402 */
[----:B------:R-:W-:Y:S01]  /*1c40*/  IMAD R9, R0, c[0x0][0x1b8], RZ ;  /* 0x00006e0000097a24 */ /* 0x000fe200078e02ff */
[----:B------:R-:W-:Y:S01]  /*1c50*/  LEA.HI R2, R119, 0x20, RZ, 0x1c ;  /* 0x0000002077027811 */ /* 0x000fe200078fe0ff */
[----:B------:R-:W-:Y:S01]  /*1c60*/  IMAD R11, R7, c[0x0][0x1b8], RZ ;  /* 0x00006e00070b7a24 */ /* 0x000fe200078e02ff */
[----:B------:R-:W-:Y:S01]  /*1c70*/  LEA R0, R15, R8, 0x2 ;  /* 0x000000080f007211 */ /* 0x000fe200078e10ff */
[----:B------:R-:W-:Y:S01]  /*1c80*/  IMAD R7, R14, 0x40, R9 ;  /* 0x000000400e077824 */ /* 0x000fe200078e0209 */
[----:B------:R-:W-:Y:S01]  /*1c90*/  LEA R106, P0, R9, R100, 0x1 ;  /* 0x00000064096a7211 */ /* 0x000fe200078008ff */
[----:B------:R-:W-:Y:S01]  /*1ca0*/  CS2R R38, SRZ ;  /* 0x0000000000267805 */ /* 0x000fe2000001ff00 */
[----:B------:R-:W-:Y:S01]  /*1cb0*/  IADD3 R5, R5, R10, RZ ;  /* 0x0000000a05057210 */ /* 0x000fe20007ffe0ff */
[----:B------:R-:W-:Y:S01]  /*1cc0*/  IMAD R10, R2, c[0x0][0x1b8], RZ ;  /* 0x00006e00020a7a24 */ /* 0x000fe200078e02ff */
[----:B------:R-:W-:Y:S01]  /*1cd0*/  LEA R102, P2, R7, R100, 0x1 ;  /* 0x0000006407667211 */ /* 0x000fe200078408ff */
[----:B------:R-:W-:Y:S01]  /*1ce0*/  IMAD R2, R15, 0x4, R0 ;  /* 0x000000040f027824 */ /* 0x000fe200078e0200 */
[----:B------:R-:W-:Y:S01]  /*1cf0*/  LEA.HI.X.SX32 R107, R9, R12, 0x1, P0 ;  /* 0x0000000c096b7211 */ /* 0x000fe200000f0eff */
[----:B------:R-:W-:Y:S01]  /*1d00*/  IMAD R9, R6, 0x110, RZ ;  /* 0x0000011006097824 */ /* 0x000fe200078e02ff */
[----:B------:R-:W-:Y:S01]  /*1d10*/  LEA R114, P0, R8, R109, 0x1 ;  /* 0x0000006d08727211 */ /* 0x000fe200078008ff */
[----:B------:R-:W-:Y:S01]  /*1d20*/  CS2R R40, SRZ ;  /* 0x0000000000287805 */ /* 0x000fe2000001ff00 */
[----:B------:R-:W-:Y:S01]  /*1d30*/  LEA R104, P1, R10, R100, 0x1 ;  /* 0x000000640a687211 */ /* 0x000fe200078208ff */
[----:B------:R-:W-:Y:S01]  /*1d40*/  CS2R R42, SRZ ;  /* 0x00000000002a7805 */ /* 0x000fe2000001ff00 */
[----:B------:R-:W-:Y:S01]  /*1d50*/  LEA.HI.X.SX32 R103, R7, R12, 0x1, P2 ;  /* 0x0000000c07677211 */ /* 0x000fe200010f0eff */
[----:B------:R-:W-:Y:S01]  /*1d60*/  IMAD R7, R15, 0x4, R2 ;  /* 0x000000040f077824 */ /* 0x000fe200078e0202 */
[C---:B------:R-:W-:Y:S01]  /*1d70*/  LEA R100, P3, R11.reuse, R100, 0x1 ;  /* 0x000000640b647211 */ /* 0x040fe200078608ff */
[----:B------:R-:W-:Y:S01]  /*1d80*/  CS2R R44, SRZ ;  /* 0x00000000002c7805 */ /* 0x000fe2000001ff00 */
[----:B------:R-:W-:Y:S01]  /*1d90*/  LEA.HI.X.SX32 R115, R8, R13, 0x1, P0 ;  /* 0x0000000d08737211 */ /* 0x000fe200000f0eff */
[----:B------:R-:W-:Y:S01]  /*1da0*/  CS2R R46, SRZ ;  /* 0x00000000002e7805 */ /* 0x000fe2000001ff00 */
[----:B------:R-:W-:Y:S01]  /*1db0*/  SHF.R.S32.HI R8, RZ, 0x6, R119 ;  /* 0x00000006ff087819 */ /* 0x000fe20000011477 */
[----:B------:R-:W-:Y:S01]  /*1dc0*/  CS2R R48, SRZ ;  /* 0x0000000000307805 */ /* 0x000fe2000001ff00 */
[-C--:B------:R-:W-:Y:S01]  /*1dd0*/  LEA.HI.X.SX32 R105, R10, R12.reuse, 0x1, P1 ;  /* 0x0000000c0a697211 */ /* 0x080fe200008f0eff */
[----:B------:R-:W-:Y:S01]  /*1de0*/  CS2R R50, SRZ ;  /* 0x0000000000327805 */ /* 0x000fe2000001ff00 */
[----:B------:R-:W-:Y:S01]  /*1df0*/  LEA.HI.X.SX32 R101, R11, R12, 0x1, P3 ;  /* 0x0000000c0b657211 */ /* 0x000fe200018f0eff */
[----:B------:R-:W-:Y:S01]  /*1e00*/  CS2R R52, SRZ ;  /* 0x0000000000347805 */ /* 0x000fe2000001ff00 */
[-C--:B------:R-:W-:Y:S01]  /*1e10*/  LEA R112, P1, R0, R109.reuse, 0x1 ;  /* 0x0000006d00707211 */ /* 0x080fe200078208ff */
[----:B------:R-:W-:Y:S01]  /*1e20*/  CS2R R54, SRZ ;  /* 0x0000000000367805 */ /* 0x000fe2000001ff00 */
[-C--:B------:R-:W-:Y:S01]  /*1e30*/  LEA R110, P2, R2, R109.reuse, 0x1 ;  /* 0x0000006d026e7211 */ /* 0x080fe200078408ff */
[----:B------:R-:W-:Y:S01]  /*1e40*/  CS2R R56, SRZ ;  /* 0x0000000000387805 */ /* 0x000fe2000001ff00 */
[C---:B------:R-:W-:Y:S01]  /*1e50*/  LEA R108, P3, R7.reuse, R109, 0x1 ;  /* 0x0000006d076c7211 */ /* 0x040fe200078608ff */
[----:B------:R-:W-:Y:S01]  /*1e60*/  CS2R R58, SRZ ;  /* 0x00000000003a7805 */ /* 0x000fe2000001ff00 */
[----:B------:R-:W-:Y:S01]  /*1e70*/  SGXT R8, R8, 0x1 ;  /* 0x000000010808781a */ /* 0x000fe20000000200 */
[----:B------:R-:W-:Y:S01]  /*1e80*/  CS2R R60, SRZ ;  /* 0x00000000003c7805 */ /* 0x000fe2000001ff00 */
[-C--:B------:R-:W-:Y:S01]  /*1e90*/  LEA.HI.X.SX32 R113, R0, R13.reuse, 0x1, P1 ;  /* 0x0000000d00717211 */ /* 0x080fe200008f0eff */
[----:B------:R-:W-:Y:S01]  /*1ea0*/  IMAD.MOV.U32 R0, RZ, RZ, RZ ;  /* 0x000000ffff007224 */ /* 0x000fe200078e00ff */
[-C--:B------:R-:W-:Y:S01]  /*1eb0*/  LEA.HI.X.SX32 R111, R2, R13.reuse, 0x1, P2 ;  /* 0x0000000d026f7211 */ /* 0x080fe200010f0eff */
[----:B------:R-:W-:Y:S01]  /*1ec0*/  IMAD.MOV.U32 R2, RZ, RZ, -0x800000 ;  /* 0xff800000ff027424 */ /* 0x000fe200078e00ff */
[----:B------:R-:W-:Y:S01]  /*1ed0*/  LEA.HI.X.SX32 R109, R7, R13, 0x1, P3 ;  /* 0x0000000d076d7211 */ /* 0x000fe200018f0eff */
[----:B------:R-:W-:Y:S01]  /*1ee0*/  IMAD.MOV.U32 R7, RZ, RZ, RZ ;  /* 0x000000ffff077224 */ /* 0x000fe200078e00ff */
[----:B------:R-:W-:Y:S01]  /*1ef0*/  LOP3.LUT R13, R8, 0x90, RZ, 0xc0, !PT ;  /* 0x00000090080d7812 */ /* 0x000fe200078ec0ff */
[----:B------:R-:W-:Y:S01]  /*1f00*/  CS2R R62, SRZ ;  /* 0x00000000003e7805 */ /* 0x000fe2000001ff00 */
[--C-:B------:R-:W-:Y:S01]  /*1f10*/  LOP3.LUT R9, R9, 0x30, R124.reuse, 0x78, !PT ;  /* 0x0000003009097812 */ /* 0x100fe200078e787c */
[----:B------:R-:W-:Y:S01]  /*1f20*/  CS2R R68, SRZ ;  /* 0x0000000000447805 */ /* 0x000fe2000001ff00 */
[----:B------:R-:W-:Y:S01]  /*1f30*/  MOV R11, 0xff800000 ;  /* 0xff800000000b7802 */ /* 0x000fe20000000f00 */
[----:B------:R-:W-:Y:S01]  /*1f40*/  CS2R R70, SRZ ;  /* 0x0000000000467805 */ /* 0x000fe2000001ff00 */
[----:B------:R-:W-:Y:S01]  /*1f50*/  CS2R R64, SRZ ;  /* 0x0000000000407805 */ /* 0x000fe2000001ff00 */
[----:B------:R-:W-:Y:S01]  /*1f60*/  CS2R R66, SRZ ;  /* 0x0000000000427805 */ /* 0x000fe2000001ff00 */
[----:B------:R-:W-:Y:S01]  /*1f70*/  CS2R R72, SRZ ;  /* 0x0000000000487805 */ /* 0x000fe2000001ff00 */
[----:B------:R-:W-:Y:S01]  /*1f80*/  CS2R R74, SRZ ;  /* 0x00000000004a7805 */ /* 0x000fe2000001ff00 */
[----:B------:R-:W-:Y:S01]  /*1f90*/  LOP3.LUT R10, R13, 0x37e, R124, 0x78, !PT ;  /* 0x0000037e0d0a7812 */ /* 0x000fe200078e787c */
[----:B------:R-:W-:Y:S01]  /*1fa0*/  UMOV UR4, URZ ;  /* 0x0000003f00047c82 */ /* 0x000fe20008000000 */
[----:B------:R-:W-:Y:S01]  /*1fb0*/  IADD3 R117, R3, 0x8, RZ ;  /* 0x0000000803757810 */ /* 0x000fe20007ffe0ff */
[----:B------:R-:W-:Y:S01]  /*1fc0*/  UMOV UR5, URZ ;  /* 0x0000003f00057c82 */ /* 0x000fe20008000000 */
[----:B------:R-:W-:-:S02]  /*1fd0*/  LOP3.LUT R118, R96, 0x40, RZ, 0x3c, !PT ;  /* 0x0000004060767812 */ /* 0x000fc400078e3cff */
[----:B------:R-:W-:Y:S02]  /*1fe0*/  LOP3.LUT R99, R9, 0x40, RZ, 0x3c, !PT ;  /* 0x0000004009637812 */ /* 0x000fe400078e3cff */
.L_x_1:
[----:B------:R-:W-:-:S04]  /*1ff0*/  IMAD.WIDE R12, R7, 0x2, R114 ;  /* 0x00000002070c7825 */ /* 0x000fc800078e0272 */
[C---:B------:R-:W-:Y:S01]  /*2000*/  IMAD.WIDE R14, R7.reuse, 0x2, R110 ;  /* 0x00000002070e7825 */ /* 0x040fe200078e026e */
[----:B------:R-:W2:Y:S03]  /*2010*/  LDG.E.U16 R89, [R12.64] ;  /* 0x000000060c597981 */ /* 0x000ea6000c1e1500 */
[C---:B------:R-:W-:Y:S01]  /*2020*/  IMAD.WIDE R76, R7.reuse, 0x2, R112 ;  /* 0x00000002074c7825 */ /* 0x040fe200078e0270 */
[----:B------:R-:W3:Y:S03]  /*2030*/  LDG.E.U16 R6, [R14.64] ;  /* 0x000000060e067981 */ /* 0x000ee6000c1e1500 */
[----:B------:R-:W-:Y:S01]  /*2040*/  IMAD.WIDE R78, R7, 0x2, R108 ;  /* 0x00000002074e7825 */ /* 0x000fe200078e026c */
[----:B------:R-:W4:Y:S04]  /*2050*/  LDG.E.U16 R91, [R76.64] ;  /* 0x000000064c5b7981 */ /* 0x000f28000c1e1500 */
[----:B------:R-:W5:Y:S04]  /*2060*/  LDG.E.U16 R8, [R78.64] ;  /* 0x000000064e087981 */ /* 0x000f68000c1e1500 */
[----:B------:R-:W-:Y:S06]  /*2070*/  BAR.SYNC.DEFER_BLOCKING 0x0 ;  /* 0x0000000000007b1d */ /* 0x000fec0000010000 */
[----:B--2---:R-:W-:Y:S04]  /*2080*/  STS.U16 [R96+0x10000], R89 ;  /* 0x0100005960007388 */ /* 0x004fe80000000400 */
[----:B---3--:R-:W-:Y:S04]  /*2090*/  STS.U16 [R96+0x10800], R6 ;  /* 0x0108000660007388 */ /* 0x008fe80000000400 */
[----:B----4-:R-:W-:Y:S04]  /*20a0*/  STS.U16 [R118+0x10400], R91 ;  /* 0x0104005b76007388 */ /* 0x010fe80000000400 */
[----:B-----5:R-:W-:Y:S04]  /*20b0*/  STS.U16 [R118+0x10c00], R8 ;  /* 0x010c000876007388 */ /* 0x020fe80000000400 */
[----:B------:R-:W-:Y:S06]  /*20c0*/  BAR.SYNC.DEFER_BLOCKING 0x0 ;  /* 0x0000000000007b1d */ /* 0x000fec0000010000 */
[----:B------:R-:W-:Y:S04]  /*20d0*/  LDSM.16.MT88.4 R12, [R4] ;  /* 0x00000000040c783b */ /* 0x000fe80000004200 */
[----:B------:R-:W0:Y:S04]  /*20e0*/  LDSM.16.M88.4 R92, [R9+0x10000] ;  /* 0x01000000095c783b */ /* 0x000e280000000200 */
[----:B------:R-:W1:Y:S04]  /*20f0*/  LDSM.16.MT88.4 R76, [R4+0x2000] ;  /* 0x00200000044c783b */ /* 0x000e680000004200 */
[----:B------:R-:W-:Y:S01]  /*2100*/  LDSM.16.M88.4 R88, [R99+0x10800] ;  /* 0x010800006358783b */ /* 0x000fe20000000200 */
[----:B0-----:R-:W-:Y:S11]  /*2110*/  HMMA.16816.F32 R84, R12, R92, RZ ;  /* 0x0000005c0c54723c */ /* 0x001ff600000018ff */
[----:B------:R-:W-:Y:S11]  /*2120*/  @!UPT UIADD3 URZ, URZ, URZ, URZ ;  /* 0x0000003f3f3ff290 */ /* 0x000ff6000fffe03f */
[----:B------:R-:W-:Y:S02]  /*2130*/  @!UPT UIADD3 URZ, URZ, URZ, URZ ;  /* 0x0000003f3f3ff290 */ /* 0x000fe4000fffe03f */
[----:B-1----:R-:W-:Y:S01]  /*2140*/  HMMA.16816.F32 R92, R76, R94, R84 ;  /* 0x0000005e4c5c723c */ /* 0x002fe20000001854 */
[----:B------:R-:W0:Y:S07]  /*2150*/  LDSM.16.M88.4 R84, [R9+0x10800] ;  /* 0x010800000954783b */ /* 0x000e2e0000000200 */
[----:B0-----:R-:W-:Y:S11]  /*2160*/  HMMA.16816.F32 R12, R12, R84, RZ ;  /* 0x000000540c0c723c */ /* 0x001ff600000018ff */
[----:B------:R-:W-:Y:S11]  /*2170*/  @!UPT UIADD3 URZ, URZ, URZ, URZ ;  /* 0x0000003f3f3ff290 */ /* 0x000ff6000fffe03f */
[----:B------:R-:W-:Y:S02]  /*2180*/  @!UPT UIADD3 URZ, URZ, URZ, URZ ;  /* 0x0000003f3f3ff290 */ /* 0x000fe4000fffe03f */
[----:B------:R-:W-:Y:S01]  /*2190*/  HMMA.16816.F32 R12, R76, R86, R12 ;  /* 0x000000564c0c723c */ /* 0x000fe2000000180c */
[----:B------:R-:W0:Y:S04]  /*21a0*/  LDSM.16.MT88.4 R76, [R4+0x4000] ;  /* 0x00400000044c783b */ /* 0x000e280000004200 */
[----:B------:R-:W1:Y:S11]  /*21b0*/  LDSM.16.M88.4 R84, [R99+0x10000] ;  /* 0x010000006354783b */ /* 0x000e760000000200 */
[----:B------:R-:W-:Y:S08]  /*21c0*/  @!UPT UIADD3 URZ, URZ, URZ, URZ ;  /* 0x0000003f3f3ff290 */ /* 0x000ff0000fffe03f */
[C---:B0-----:R-:W-:Y:S08]  /*21d0*/  HMMA.16816.F32 R12, R76.reuse, R88, R12 ;  /* 0x000000584c0c723c */ /* 0x041ff0000000180c */
[----:B-1----:R-:W-:Y:S01]  /*21e0*/  HMMA.16816.F32 R92, R76, R84, R92 ;  /* 0x000000544c5c723c */ /* 0x002fe2000000185c */
[----:B------:R-:W0:Y:S11]  /*21f0*/  LDSM.16.MT88.4 R76, [R4+0x6000] ;  /* 0x00600000044c783b */ /* 0x000e360000004200 */
[----:B------:R-:W-:Y:S11]  /*2200*/  @!UPT UIADD3 URZ, URZ, URZ, URZ ;  /* 0x0000003f3f3ff290 */ /* 0x000ff6000fffe03f */
[----:B------:R-:W-:Y:S01]  /*2210*/  @!UPT UIADD3 URZ, URZ, URZ, URZ ;  /* 0x0000003f3f3ff290 */ /* 0x000fe2000fffe03f */
[C---:B0-----:R-:W-:Y:S01]  /*2220*/  HMMA.16816.F32 R84, R76.reuse, R86, R92 ;  /* 0x000000564c54723c */ /* 0x041fe2000000185c */
[----:B------:R-:W-:Y:S07]  /*2230*/  LDSM.16.MT88.4 R92, [R4+0x8000] ;  /* 0x00800000045c783b */ /* 0x000fee0000004200 */
[----:B------:R-:W-:Y:S01]  /*2240*/  HMMA.16816.F32 R88, R76, R90, R12 ;  /* 0x0000005a4c58723c */ /* 0x000fe2000000180c */
[----:B------:R-:W0:Y:S04]  /*2250*/  LDSM.16.M88.4 R76, [R9+0x10080] ;  /* 0x01008000094c783b */ /* 0x000e280000000200 */
[----:B------:R-:W1:Y:S11]  /*2260*/  LDSM.16.M88.4 R12, [R9+0x10880] ;  /* 0x01088000090c783b */ /* 0x000e760000000200 */
[C---:B0-----:R-:W-:Y:S08]  /*2270*/  HMMA.16816.F32 R84, R92.reuse, R76, R84 ;  /* 0x0000004c5c54723c */ /* 0x041ff00000001854 */
[----:B-1----:R-:W-:Y:S01]  /*2280*/  HMMA.16816.F32 R92, R92, R12, R88 ;  /* 0x0000000c5c5c723c */ /* 0x002fe20000001858 */
[----:B------:R-:W0:Y:S11]  /*2290*/  LDSM.16.MT88.4 R88, [R4+0xa000] ;  /* 0x00a000000458783b */ /* 0x000e360000004200 */
[----:B------:R-:W-:Y:S04]  /*22a0*/  @!UPT UIADD3 URZ, URZ, URZ, URZ ;  /* 0x0000003f3f3ff290 */ /* 0x000fe8000fffe03f */
[C---:B0-----:R-:W-:Y:S01]  /*22b0*/  HMMA.16816.F32 R84, R88.reuse, R78, R84 ;  /* 0x0000004e5854723c */ /* 0x041fe20000001854 */
[----:B------:R-:W-:Y:S07]  /*22c0*/  LDSM.16.MT88.4 R76, [R4+0xc000] ;  /* 0x00c00000044c783b */ /* 0x000fee0000004200 */
[----:B------:R-:W-:Y:S01]  /*22d0*/  HMMA.16816.F32 R92, R88, R14, R92 ;  /* 0x0000000e585c723c */ /* 0x000fe2000000185c */
[----:B------:R-:W0:Y:S11]  /*22e0*/  LDSM.16.M88.4 R12, [R99+0x10080] ;  /* 0x01008000630c783b */ /* 0x000e360000000200 */
[----:B------:R-:W-:Y:S04]  /*22f0*/  @!UPT UIADD3 URZ, URZ, URZ, URZ ;  /* 0x0000003f3f3ff290 */ /* 0x000fe8000fffe03f */
[----:B0-----:R-:W-:Y:S01]  /*2300*/  HMMA.16816.F32 R88, R76, R12, R84 ;  /* 0x0000000c4c58723c */ /* 0x001fe20000001854 */
[----:B------:R-:W0:Y:S06]  /*2310*/  LDSM.16.M88.4 R84, [R99+0x10880] ;  /* 0x010880006354783b */ /* 0x000e2c0000000200 */
[----:B------:R-:W-:-:S05]  /*2320*/  IMAD.WIDE R12, R0, 0x2, R106 ;  /* 0x00000002000c7825 */ /* 0x000fca00078e026a */
[----:B------:R1:W2:Y:S01]  /*2330*/  LDG.E.U16 R8, [R12.64] ;  /* 0x000000060c087981 */ /* 0x0002a2000c1e1500 */
[----:B0-----:R-:W-:Y:S03]  /*2340*/  HMMA.16816.F32 R92, R76, R84, R92 ;  /* 0x000000544c5c723c */ /* 0x001fe6000000185c */
[----:B------:R-:W0:Y:S01]  /*2350*/  LDSM.16.MT88.4 R76, [R4+0xe000] ;  /* 0x00e00000044c783b */ /* 0x000e220000004200 */
[----:B-1----:R-:W-:-:S07]  /*2360*/  IMAD.WIDE R12, R0, 0x2, R104 ;  /* 0x00000002000c7825 */ /* 0x002fce00078e0268 */
[C---:B0-----:R-:W-:Y:S11]  /*2370*/  HMMA.16816.F32 R88, R76.reuse, R14, R88 ;  /* 0x0000000e4c58723c */ /* 0x041ff60000001858 */
[----:B------:R-:W-:Y:S02]  /*2380*/  @!UPT UIADD3 URZ, URZ, URZ, URZ ;  /* 0x0000003f3f3ff290 */ /* 0x000fe4000fffe03f */
[----:B------:R-:W-:Y:S01]  /*2390*/  HMMA.16816.F32 R92, R76, R86, R92 ;  /* 0x000000564c5c723c */ /* 0x000fe2000000185c */
[----:B------:R0:W3:Y:S02]  /*23a0*/  LDG.E.U16 R77, [R12.64] ;  /* 0x000000060c4d7981 */ /* 0x0000e4000c1e1500 */
[----:B0-----:R-:W-:-:S05]  /*23b0*/  IMAD.WIDE R12, R0, 0x2, R102 ;  /* 0x00000002000c7825 */ /* 0x001fca00078e0266 */
[----:B------:R0:W4:Y:S02]  /*23c0*/  LDG.E.U16 R79, [R12.64] ;  /* 0x000000060c4f7981 */ /* 0x000124000c1e1500 */
[----:B0-----:R-:W-:-:S05]  /*23d0*/  IMAD.WIDE R12, R0, 0x2, R100 ;  /* 0x00000002000c7825 */ /* 0x001fca00078e0264 */
[----:B------:R0:W5:Y:S04]  /*23e0*/  LDG.E.U16 R78, [R12.64] ;  /* 0x000000060c4e7981 */ /* 0x000168000c1e1500 */
[----:B------:R-:W-:Y:S01]  /*23f0*/  BAR.SYNC.DEFER_BLOCKING 0x0 ;  /* 0x0000000000007b1d */ /* 0x000fe20000010000 */
[----:B------:R-:W-:-:S04]  /*2400*/  LEA R14, P0, R122, UR4, 0x1 ;  /* 0x000000047a0e7c11 */ /* 0x000fc8000f8008ff */
[C---:B------:R-:W-:Y:S01]  /*2410*/  IADD3 R6, P1, R14.reuse, 0x8, RZ ;  /* 0x000000080e067810 */ /* 0x040fe20007f3e0ff */
[----:B------:R-:W-:Y:S01]  /*2420*/  IMAD.X R76, RZ, RZ, UR5, P0 ;  /* 0x00000005ff4c7e24 */ /* 0x000fe200080e06ff */
[----:B0-----:R-:W-:Y:S02]  /*2430*/  IADD3 R12, P5, R14, 0x9, RZ ;  /* 0x000000090e0c7810 */ /* 0x001fe40007fbe0ff */
[-C--:B------:R-:W-:Y:S01]  /*2440*/  ISETP.GT.U32.AND P3, PT, R6, R3.reuse, PT ;  /* 0x000000030600720c */ /* 0x080fe20003f64070 */
[----:B------:R-:W-:Y:S01]  /*2450*/  IMAD.X R6, RZ, RZ, R76, P1 ;  /* 0x000000ffff067224 */ /* 0x000fe200008e064c */
[CC--:B------:R-:W-:Y:S02]  /*2460*/  ISETP.GE.U32.AND P4, PT, R14.reuse, R3.reuse, PT ;  /* 0x000000030e00720c */ /* 0x0c0fe40003f86070 */
[C---:B------:R-:W-:Y:S02]  /*2470*/  ISETP.GT.U32.AND P0, PT, R14.reuse, R3, PT ;  /* 0x000000030e00720c */ /* 0x040fe40003f04070 */
[----:B------:R-:W-:-:S02]  /*2480*/  ISETP.GT.U32.AND P2, PT, R14, R117, PT ;  /* 0x000000750e00720c */ /* 0x000fc40003f44070 */
[----:B------:R-:W-:Y:S01]  /*2490*/  ISETP.GE.U32.AND P1, PT, R14, R117, PT ;  /* 0x000000750e00720c */ /* 0x000fe20003f26070 */
[----:B------:R-:W-:Y:S01]  /*24a0*/  FMUL R14, R89, c[0x0][0x188] ;  /* 0x00006200590e7a20 */ /* 0x000fe20000400000 */
[----:B------:R-:W-:Y:S01]  /*24b0*/  ISETP.GE.U32.AND.EX P4, PT, R76, RZ, PT, P4 ;  /* 0x000000ff4c00720c */ /* 0x000fe20003f86140 */
[----:B------:R-:W-:Y:S01]  /*24c0*/  IMAD.X R85, RZ, RZ, R76, P5 ;  /* 0x000000ffff557224 */ /* 0x000fe200028e064c */
[----:B------:R-:W-:Y:S01]  /*24d0*/  ISETP.GT.U32.AND P6, PT, R12, R3, PT ;  /* 0x000000030c00720c */ /* 0x000fe20003fc4070 */
[----:B------:R-:W-:Y:S01]  /*24e0*/  FMUL R13, R93, c[0x0][0x188] ;  /* 0x000062005d0d7a20 */ /* 0x000fe20000400000 */
[----:B------:R-:W-:Y:S02]  /*24f0*/  FSEL R14, R14, -INF , !P4 ;  /* 0xff8000000e0e7808 */ /* 0x000fe40006000000 */
[----:B------:R-:W-:Y:S01]  /*2500*/  ISETP.GT.U32.AND.EX P4, PT, R85, RZ, PT, P6 ;  /* 0x000000ff5500720c */ /* 0x000fe20003f84160 */
[----:B------:R-:W-:Y:S01]  /*2510*/  FMUL R92, R92, c[0x0][0x188] ;  /* 0x000062005c5c7a20 */ /* 0x000fe20000400000 */
[----:B------:R-:W-:-:S02]  /*2520*/  ISETP.GT.U32.AND.EX P3, PT, R6, RZ, PT, P3 ;  /* 0x000000ff0600720c */ /* 0x000fc40003f64130 */
[----:B------:R-:W-:Y:S01]  /*2530*/  FSEL R13, R13, -INF , !P4 ;  /* 0xff8000000d0d7808 */ /* 0x000fe20006000000 */
[----:B------:R-:W-:Y:S01]  /*2540*/  FMUL R15, R88, c[0x0][0x188] ;  /* 0x00006200580f7a20 */ /* 0x000fe20000400000 */
[----:B------:R-:W-:Y:S02]  /*2550*/  ISETP.GT.U32.AND P4, PT, R12, R117, PT ;  /* 0x000000750c00720c */ /* 0x000fe40003f84070 */
[----:B------:R-:W-:Y:S02]  /*2560*/  ISETP.GT.U32.AND.EX P0, PT, R76, RZ, PT, P0 ;  /* 0x000000ff4c00720c */ /* 0x000fe40003f04100 */
[----:B------:R-:W-:Y:S02]  /*2570*/  FSEL R93, R92, -INF , !P3 ;  /* 0xff8000005c5d7808 */ /* 0x000fe40005800000 */
[----:B------:R-:W-:Y:S01]  /*2580*/  ISETP.GE.U32.AND.EX P3, PT, R76, RZ, PT, P1 ;  /* 0x000000ff4c00720c */ /* 0x000fe20003f66110 */
[----:B------:R-:W-:Y:S01]  /*2590*/  FMUL R12, R90, c[0x0][0x188] ;  /* 0x000062005a0c7a20 */ /* 0x000fe20000400000 */
[----:B------:R-:W-:Y:S01]  /*25a0*/  ISETP.GT.U32.AND.EX P1, PT, R85, RZ, PT, P4 ;  /* 0x000000ff5500720c */ /* 0x000fe20003f24140 */
[----:B------:R-:W-:Y:S01]  /*25b0*/  FMUL R85, R91, c[0x0][0x188] ;  /* 0x000062005b557a20 */ /* 0x000fe20000400000 */
[----:B------:R-:W-:-:S02]  /*25c0*/  FSEL R15, R15, -INF , !P0 ;  /* 0xff8000000f0f7808 */ /* 0x000fc40004000000 */
[----:B------:R-:W-:Y:S01]  /*25d0*/  ISETP.GT.U32.AND.EX P2, PT, R76, RZ, PT, P2 ;  /* 0x000000ff4c00720c */ /* 0x000fe20003f44120 */
[----:B------:R-:W-:Y:S01]  /*25e0*/  FMUL R87, R94, c[0x0][0x188] ;  /* 0x000062005e577a20 */ /* 0x000fe20000400000 */
[----:B------:R-:W-:Y:S02]  /*25f0*/  FMNMX R6, R15, R14, !PT ;  /* 0x0000000e0f067209 */ /* 0x000fe40007800000 */
[----:B------:R-:W-:Y:S02]  /*2600*/  FSEL R12, R12, -INF , !P2 ;  /* 0xff8000000c0c7808 */ /* 0x000fe40005000000 */
[----:B------:R-:W-:Y:S01]  /*2610*/  FSEL R85, R85, -INF , !P3 ;  /* 0xff80000055557808 */ /* 0x000fe20005800000 */
[----:B------:R-:W-:Y:S01]  /*2620*/  FMUL R89, R95, c[0x0][0x188] ;  /* 0x000062005f597a20 */ /* 0x000fe20000400000 */
[----:B------:R-:W-:Y:S02]  /*2630*/  FMNMX R6, R93, R6, !PT ;  /* 0x000000065d067209 */ /* 0x000fe40007800000 */
[----:B------:R-:W-:-:S02]  /*2640*/  FSEL R87, R87, -INF , !P0 ;  /* 0xff80000057577808 */ /* 0x000fc40004000000 */
[----:B------:R-:W-:Y:S02]  /*2650*/  FMNMX R76, R12, R85, !PT ;  /* 0x000000550c4c7209 */ /* 0x000fe40007800000 */
[----:B------:R-:W-:Y:S02]  /*2660*/  FMNMX R6, R13, R6, !PT ;  /* 0x000000060d067209 */ /* 0x000fe40007800000 */
[----:B------:R-:W-:Y:S02]  /*2670*/  FSEL R89, R89, -INF , !P1 ;  /* 0xff80000059597808 */ /* 0x000fe40004800000 */
[----:B------:R-:W-:Y:S01]  /*2680*/  FMNMX R76, R87, R76, !PT ;  /* 0x0000004c574c7209 */ /* 0x000fe20007800000 */
[----:B------:R-:W0:Y:S03]  /*2690*/  SHFL.BFLY PT, R84, R6, 0x2, 0x1f ;  /* 0x0c401f0006547f89 */ /* 0x000e2600000e0000 */
[----:B------:R-:W-:-:S05]  /*26a0*/  FMNMX R76, R89, R76, !PT ;  /* 0x0000004c594c7209 */ /* 0x000fca0007800000 */
[----:B------:R-:W1:Y:S01]  /*26b0*/  SHFL.BFLY PT, R95, R76, 0x2, 0x1f ;  /* 0x0c401f004c5f7f89 */ /* 0x000e6200000e0000 */
[----:B0-----:R-:W-:-:S05]  /*26c0*/  FMNMX R86, R6, R84, !PT ;  /* 0x0000005406567209 */ /* 0x001fca0007800000 */
[----:B------:R-:W0:Y:S01]  /*26d0*/  SHFL.BFLY PT, R91, R86, 0x1, 0x1f ;  /* 0x0c201f00565b7f89 */ /* 0x000e2200000e0000 */
[----:B-1----:R-:W-:-:S05]  /*26e0*/  FMNMX R84, R76, R95, !PT ;  /* 0x0000005f4c547209 */ /* 0x002fca0007800000 */
[----:B------:R-:W1:Y:S01]  /*26f0*/  SHFL.BFLY PT, R95, R84, 0x1, 0x1f ;  /* 0x0c201f00545f7f89 */ /* 0x000e6200000e0000 */
[----:B0-----:R-:W-:-:S04]  /*2700*/  FMNMX R6, R86, R91, !PT ;  /* 0x0000005b56067209 */ /* 0x001fc80007800000 */
[----:B------:R-:W-:Y:S02]  /*2710*/  FMNMX R6, R6, R11, !PT ;  /* 0x0000000b06067209 */ /* 0x000fe40007800000 */
[----:B-1----:R-:W-:-:S03]  /*2720*/  FMNMX R95, R84, R95, !PT ;  /* 0x0000005f545f7209 */ /* 0x002fc60007800000 */
[--C-:B------:R-:W-:Y:S02]  /*2730*/  FADD R93, R93, -R6.reuse ;  /* 0x800000065d5d7221 */ /* 0x100fe40000000000 */
[----:B------:R-:W-:Y:S02]  /*2740*/  FADD R11, -R6, R11 ;  /* 0x0000000b060b7221 */ /* 0x000fe40000000100 */
[--C-:B------:R-:W-:Y:S02]  /*2750*/  FADD R14, R14, -R6.reuse ;  /* 0x800000060e0e7221 */ /* 0x100fe40000000000 */
[----:B------:R-:W-:Y:S02]  /*2760*/  FMUL R93, R93, 1.4426950216293334961 ;  /* 0x3fb8aa3b5d5d7820 */ /* 0x000fe40000400000 */
[----:B------:R-:W-:Y:S02]  /*2770*/  FMUL R84, R11, 1.4426950216293334961 ;  /* 0x3fb8aa3b0b547820 */ /* 0x000fe40000400000 */
[----:B------:R-:W-:-:S02]  /*2780*/  FADD R15, R15, -R6 ;  /* 0x800000060f0f7221 */ /* 0x000fc40000000000 */
[----:B------:R-:W-:Y:S02]  /*2790*/  FMUL R88, R14, 1.4426950216293334961 ;  /* 0x3fb8aa3b0e587820 */ /* 0x000fe40000400000 */
[----:B------:R-:W-:Y:S02]  /*27a0*/  FADD R14, R13, -R6 ;  /* 0x800000060d0e7221 */ /* 0x000fe40000000000 */
[----:B------:R0:W-:Y:S01]  /*27b0*/  MUFU.EX2 R13, R93 ;  /* 0x0000005d000d7308 */ /* 0x0001e20000000800 */
[----:B------:R-:W-:Y:S02]  /*27c0*/  FMUL R15, R15, 1.4426950216293334961 ;  /* 0x3fb8aa3b0f0f7820 */ /* 0x000fe40000400000 */
[----:B------:R-:W-:-:S05]  /*27d0*/  FMUL R14, R14, 1.4426950216293334961 ;  /* 0x3fb8aa3b0e0e7820 */ /* 0x000fca0000400000 */
[----:B------:R-:W-:Y:S08]  /*27e0*/  MUFU.EX2 R91, R15 ;  /* 0x0000000f005b7308 */ /* 0x000ff00000000800 */
[----:B------:R1:W-:Y:S01]  /*27f0*/  MUFU.EX2 R15, R14 ;  /* 0x0000000e000f7308 */ /* 0x0003e20000000800 */
[----:B--2---:R2:W-:Y:S02]  /*2800*/  STS.U16 [R10+0x10000], R8 ;  /* 0x010000080a007388 */ /* 0x0045e40000000400 */
[----:B--2---:R-:W-:-:S05]  /*2810*/  FMNMX R8, R95, R2, !PT ;  /* 0x000000025f087209 */ /* 0x004fca0007800000 */
[--C-:B------:R-:W-:Y:S02]  /*2820*/  FADD R85, R85, -R8.reuse ;  /* 0x8000000855557221 */ /* 0x100fe40000000000 */
[--C-:B------:R-:W-:Y:S02]  /*2830*/  FADD R87, R87, -R8.reuse ;  /* 0x8000000857577221 */ /* 0x100fe40000000000 */
[----:B------:R-:W-:Y:S02]  /*2840*/  FADD R11, R12, -R8 ;  /* 0x800000080c0b7221 */ /* 0x000fe40000000000 */
[----:B------:R-:W-:Y:S01]  /*2850*/  MUFU.EX2 R12, R84 ;  /* 0x00000054000c7308 */ /* 0x000fe20000000800 */
[----:B0-----:R-:W-:Y:S02]  /*2860*/  FMUL R93, R85, 1.4426950216293334961 ;  /* 0x3fb8aa3b555d7820 */ /* 0x001fe40000400000 */
[----:B------:R-:W-:Y:S02]  /*2870*/  FMUL R92, R87, 1.4426950216293334961 ;  /* 0x3fb8aa3b575c7820 */ /* 0x000fe40000400000 */
[----:B------:R-:W-:-:S02]  /*2880*/  FMUL R11, R11, 1.4426950216293334961 ;  /* 0x3fb8aa3b0b0b7820 */ /* 0x000fc40000400000 */
[----:B-1----:R-:W-:Y:S02]  /*2890*/  FADD R14, -R8, R2 ;  /* 0x00000002080e7221 */ /* 0x002fe40000000100 */
[----:B------:R-:W-:Y:S01]  /*28a0*/  FADD R89, R89, -R8 ;  /* 0x8000000859597221 */ /* 0x000fe20000000000 */
[----:B------:R0:W-:Y:S02]  /*28b0*/  MUFU.EX2 R90, R11 ;  /* 0x0000000b005a7308 */ /* 0x0001e40000000800 */
[----:B0-----:R-:W-:Y:S02]  /*28c0*/  FMUL R11, R14, 1.4426950216293334961 ;  /* 0x3fb8aa3b0e0b7820 */ /* 0x001fe40000400000 */
[----:B------:R-:W-:Y:S01]  /*28d0*/  FMUL R14, R89, 1.4426950216293334961 ;  /* 0x3fb8aa3b590e7820 */ /* 0x000fe20000400000 */
[----:B---3--:R0:W-:Y:S04]  /*28e0*/  STS.U16 [R10+0x10400], R77 ;  /* 0x0104004d0a007388 */ /* 0x0081e80000000400 */
[----:B----4-:R-:W-:Y:S04]  /*28f0*/  STS.U16 [R10+0x10800], R79 ;  /* 0x0108004f0a007388 */ /* 0x010fe80000000400 */
[----:B-----5:R1:W-:Y:S04]  /*2900*/  STS.U16 [R10+0x10c00], R78 ;  /* 0x010c004e0a007388 */ /* 0x0203e80000000400 */
[----:B------:R-:W-:Y:S06]  /*2910*/  BAR.SYNC.DEFER_BLOCKING 0x0 ;  /* 0x0000000000007b1d */ /* 0x000fec0000010000 */
[----:B------:R-:W2:Y:S01]  /*2920*/  MUFU.EX2 R76, R88 ;  /* 0x00000058004c7308 */ /* 0x000ea20000000800 */
[----:B------:R-:W3:Y:S07]  /*2930*/  LDSM.16.M88.4 R84, [R5+0x10000] ;  /* 0x010000000554783b */ /* 0x000eee0000000200 */
[----:B------:R-:W0:Y:S08]  /*2940*/  MUFU.EX2 R93, R93 ;  /* 0x0000005d005d7308 */ /* 0x000e300000000800 */
[----:B------:R-:W-:Y:S08]  /*2950*/  MUFU.EX2 R2, R92 ;  /* 0x0000005c00027308 */ /* 0x000ff00000000800 */
[----:B------:R-:W4:Y:S08]  /*2960*/  MUFU.EX2 R11, R11 ;  /* 0x0000000b000b7308 */ /* 0x000f300000000800 */
[----:B------:R-:W5:Y:S01]  /*2970*/  MUFU.EX2 R14, R14 ;  /* 0x0000000e000e7308 */ /* 0x000f620000000800 */
[----:B--2---:R-:W-:Y:S01]  /*2980*/  FADD R89, R91, R76 ;  /* 0x0000004c5b597221 */ /* 0x004fe20000000000 */
[----:B------:R-:W-:Y:S01]  /*2990*/  F2FP.PACK_AB R76, R76, R91 ;  /* 0x0000005b4c4c723e */ /* 0x000fe200000000ff */
[C---:B------:R-:W-:Y:S01]  /*29a0*/  FMUL R16, R12.reuse, R16 ;  /* 0x000000100c107220 */ /* 0x040fe20000400000 */
[----:B0-----:R-:W-:Y:S01]  /*29b0*/  F2FP.PACK_AB R77, R93, R90 ;  /* 0x0000005a5d4d723e */ /* 0x001fe200000000ff */
[C---:B------:R-:W-:Y:S01]  /*29c0*/  FMUL R17, R12.reuse, R17 ;  /* 0x000000110c117220 */ /* 0x040fe20000400000 */
[----:B-1----:R-:W-:Y:S01]  /*29d0*/  F2FP.PACK_AB R78, R15, R13 ;  /* 0x0000000d0f4e723e */ /* 0x002fe200000000ff */
[----:B------:R-:W-:-:S02]  /*29e0*/  FMUL R20, R12, R20 ;  /* 0x000000140c147220 */ /* 0x000fc40000400000 */
[C---:B----4-:R-:W-:Y:S02]  /*29f0*/  FMUL R18, R11.reuse, R18 ;  /* 0x000000120b127220 */ /* 0x050fe40000400000 */
[C---:B------:R-:W-:Y:S02]  /*2a00*/  FMUL R19, R11.reuse, R19 ;  /* 0x000000130b137220 */ /* 0x040fe40000400000 */
[----:B------:R-:W-:Y:S02]  /*2a10*/  FMUL R21, R12, R21 ;  /* 0x000000150c157220 */ /* 0x000fe40000400000 */
[C---:B------:R-:W-:Y:S01]  /*2a20*/  FMUL R22, R11.reuse, R22 ;  /* 0x000000160b167220 */ /* 0x040fe20000400000 */
[----:B-----5:R-:W-:Y:S01]  /*2a30*/  F2FP.PACK_AB R79, R14, R2 ;  /* 0x000000020e4f723e */ /* 0x020fe200000000ff */
[----:B------:R-:W-:-:S06]  /*2a40*/  FMUL R23, R11, R23 ;  /* 0x000000170b177220 */ /* 0x000fcc0000400000 */
[C---:B---3--:R-:W-:Y:S08]  /*2a50*/  HMMA.16816.F32 R16, R76.reuse, R84, R16 ;  /* 0x000000544c10723c */ /* 0x048ff00000001810 */
[----:B------:R-:W-:Y:S01]  /*2a60*/  HMMA.16816.F32 R20, R76, R86, R20 ;  /* 0x000000564c14723c */ /* 0x000fe20000001814 */
[----:B------:R-:W0:Y:S01]  /*2a70*/  LDSM.16.M88.4 R84, [R5+0x10200] ;  /* 0x010200000554783b */ /* 0x000e220000000200 */
[----:B------:R-:W-:-:S02]  /*2a80*/  FMUL R80, R12, R80 ;  /* 0x000000500c507220 */ /* 0x000fc40000400000 */
[C---:B------:R-:W-:Y:S02]  /*2a90*/  FMUL R81, R12.reuse, R81 ;  /* 0x000000510c517220 */ /* 0x040fe40000400000 */
[C---:B------:R-:W-:Y:S02]  /*2aa0*/  FMUL R82, R11.reuse, R82 ;  /* 0x000000520b527220 */ /* 0x040fe40000400000 */
[C---:B------:R-:W-:Y:S02]  /*2ab0*/  FMUL R83, R11.reuse, R83 ;  /* 0x000000530b537220 */ /* 0x040fe40000400000 */
[C---:B------:R-:W-:Y:S02]  /*2ac0*/  FMUL R24, R12.reuse, R24 ;  /* 0x000000180c187220 */ /* 0x040fe40000400000 */
[----:B------:R-:W-:Y:S02]  /*2ad0*/  FMUL R25, R12, R25 ;  /* 0x000000190c197220 */ /* 0x000fe40000400000 */
[----:B------:R-:W-:-:S02]  /*2ae0*/  FMUL R26, R11, R26 ;  /* 0x0000001a0b1a7220 */ /* 0x000fc40000400000 */
[----:B------:R-:W-:Y:S01]  /*2af0*/  FMUL R27, R11, R27 ;  /* 0x0000001b0b1b7220 */ /* 0x000fe20000400000 */
[C---:B0-----:R-:W-:Y:S08]  /*2b00*/  HMMA.16816.F32 R80, R76.reuse, R84, R80 ;  /* 0x000000544c50723c */ /* 0x041ff00000001850 */
        /* <DEDUP_REMOVED lines=35> */
[----:B------:R-:W-:-:S02]  /*2d40*/  FADD R88, R90, R93 ;  /* 0x0000005d5a587221 */ /* 0x000fc40000000000 */
[C---:B------:R-:W-:Y:S02]  /*2d50*/  FMUL R52, R12.reuse, R52 ;  /* 0x000000340c347220 */ /* 0x040fe40000400000 */
[C---:B------:R-:W-:Y:S02]  /*2d60*/  FMUL R53, R12.reuse, R53 ;  /* 0x000000350c357220 */ /* 0x040fe40000400000 */
[C---:B------:R-:W-:Y:S02]  /*2d70*/  FMUL R54, R11.reuse, R54 ;  /* 0x000000360b367220 */ /* 0x040fe40000400000 */
[----:B------:R-:W-:Y:S02]  /*2d80*/  FMUL R55, R11, R55 ;  /* 0x000000370b377220 */ /* 0x000fe40000400000 */
[C---:B------:R-:W-:Y:S02]  /*2d90*/  FMUL R56, R12.reuse, R56 ;  /* 0x000000380c387220 */ /* 0x040fe40000400000 */
[----:B------:R-:W-:-:S02]  /*2da0*/  FMUL R57, R12, R57 ;  /* 0x000000390c397220 */ /* 0x000fc40000400000 */
[C---:B------:R-:W-:Y:S02]  /*2db0*/  FMUL R58, R11.reuse, R58 ;  /* 0x0000003a0b3a7220 */ /* 0x040fe40000400000 */
[----:B------:R-:W-:Y:S02]  /*2dc0*/  FMUL R59, R11, R59 ;  /* 0x0000003b0b3b7220 */ /* 0x000fe40000400000 */
[----:B------:R-:W-:Y:S02]  /*2dd0*/  FADD R2, R2, R88 ;  /* 0x0000005802027221 */ /* 0x000fe40000000000 */
[----:B------:R-:W-:Y:S02]  /*2de0*/  FADD R13, R13, R89 ;  /* 0x000000590d0d7221 */ /* 0x000fe40000000000 */
[----:B------:R-:W-:Y:S01]  /*2df0*/  FADD R14, R14, R2 ;  /* 0x000000020e0e7221 */ /* 0x000fe20000000000 */
[----:B------:R-:W-:Y:S01]  /*2e00*/  LDSM.16.M88.4 R88, [R5+0x10e00] ;  /* 0x010e00000558783b */ /* 0x000fe20000000200 */
[----:B------:R-:W-:-:S03]  /*2e10*/  FADD R15, R15, R13 ;  /* 0x0000000d0f0f7221 */ /* 0x000fc60000000000 */
[----:B------:R-:W1:Y:S04]  /*2e20*/  SHFL.BFLY PT, R13, R14, 0x2, 0x1f ;  /* 0x0c401f000e0d7f89 */ /* 0x000e6800000e0000 */
[----:B------:R-:W2:Y:S01]  /*2e30*/  SHFL.BFLY PT, R2, R15, 0x2, 0x1f ;  /* 0x0c401f000f027f89 */ /* 0x000ea200000e0000 */
[C---:B0-----:R-:W-:Y:S08]  /*2e40*/  HMMA.16816.F32 R52, R76.reuse, R84, R52 ;  /* 0x000000544c34723c */ /* 0x041ff00000001834 */
[----:B------:R-:W-:Y:S01]  /*2e50*/  HMMA.16816.F32 R56, R76, R86, R56 ;  /* 0x000000564c38723c */ /* 0x000fe20000001838 */
[----:B------:R-:W0:Y:S01]  /*2e60*/  LDSM.16.M88.4 R84, [R5+0x10c00] ;  /* 0x010c00000554783b */ /* 0x000e220000000200 */
[----:B-1----:R-:W-:-:S02]  /*2e70*/  FADD R14, R14, R13 ;  /* 0x0000000d0e0e7221 */ /* 0x002fc40000000000 */
[----:B--2---:R-:W-:Y:S01]  /*2e80*/  FADD R2, R15, R2 ;  /* 0x000000020f027221 */ /* 0x004fe20000000000 */
[----:B------:R-:W-:Y:S02]  /*2e90*/  UIADD3 UR4, UP0, UR4, 0x10, URZ ;  /* 0x0000001004047890 */ /* 0x000fe4000ff1e03f */
[----:B------:R-:W1:Y:S01]  /*2ea0*/  SHFL.BFLY PT, R15, R14, 0x1, 0x1f ;  /* 0x0c201f000e0f7f89 */ /* 0x000e6200000e0000 */
[C---:B------:R-:W-:Y:S02]  /*2eb0*/  FMUL R60, R12.reuse, R60 ;  /* 0x0000003c0c3c7220 */ /* 0x040fe40000400000 */
[----:B------:R-:W-:Y:S01]  /*2ec0*/  FMUL R61, R12, R61 ;  /* 0x0000003d0c3d7220 */ /* 0x000fe20000400000 */
[----:B------:R-:W2:Y:S01]  /*2ed0*/  SHFL.BFLY PT, R13, R2, 0x1, 0x1f ;  /* 0x0c201f00020d7f89 */ /* 0x000ea200000e0000 */
[C---:B------:R-:W-:Y:S02]  /*2ee0*/  FMUL R62, R11.reuse, R62 ;  /* 0x0000003e0b3e7220 */ /* 0x040fe40000400000 */
[----:B------:R-:W-:-:S02]  /*2ef0*/  FMUL R63, R11, R63 ;  /* 0x0000003f0b3f7220 */ /* 0x000fc40000400000 */
[C---:B------:R-:W-:Y:S02]  /*2f00*/  FMUL R68, R12.reuse, R68 ;  /* 0x000000440c447220 */ /* 0x040fe40000400000 */
[C---:B------:R-:W-:Y:S02]  /*2f10*/  FMUL R69, R12.reuse, R69 ;  /* 0x000000450c457220 */ /* 0x040fe40000400000 */
[C---:B------:R-:W-:Y:S02]  /*2f20*/  FMUL R70, R11.reuse, R70 ;  /* 0x000000460b467220 */ /* 0x040fe40000400000 */
[----:B------:R-:W-:Y:S02]  /*2f30*/  FMUL R71, R11, R71 ;  /* 0x000000470b477220 */ /* 0x000fe40000400000 */
[C---:B------:R-:W-:Y:S02]  /*2f40*/  FMUL R64, R12.reuse, R64 ;  /* 0x000000400c407220 */ /* 0x040fe40000400000 */
[----:B------:R-:W-:-:S02]  /*2f50*/  FMUL R65, R12, R65 ;  /* 0x000000410c417220 */ /* 0x000fc40000400000 */
[C---:B------:R-:W-:Y:S02]  /*2f60*/  FMUL R66, R11.reuse, R66 ;  /* 0x000000420b427220 */ /* 0x040fe40000400000 */
[C---:B------:R-:W-:Y:S02]  /*2f70*/  FMUL R67, R11.reuse, R67 ;  /* 0x000000430b437220 */ /* 0x040fe40000400000 */
[C---:B------:R-:W-:Y:S02]  /*2f80*/  FMUL R72, R12.reuse, R72 ;  /* 0x000000480c487220 */ /* 0x040fe40000400000 */
[----:B------:R-:W-:Y:S02]  /*2f90*/  FMUL R73, R12, R73 ;  /* 0x000000490c497220 */ /* 0x000fe40000400000 */
[C---:B------:R-:W-:Y:S02]  /*2fa0*/  FMUL R74, R11.reuse, R74 ;  /* 0x0000004a0b4a7220 */ /* 0x040fe40000400000 */
[----:B------:R-:W-:Y:S01]  /*2fb0*/  FMUL R75, R11, R75 ;  /* 0x0000004b0b4b7220 */ /* 0x000fe20000400000 */
[----:B------:R-:W-:Y:S01]  /*2fc0*/  UIADD3.X UR5, URZ, UR5, URZ, UP0, !UPT ;  /* 0x000000053f057290 */ /* 0x000fe200087fe43f */
[----:B0-----:R-:W-:Y:S01]  /*2fd0*/  HMMA.16816.F32 R60, R76, R84, R60 ;  /* 0x000000544c3c723c */ /* 0x001fe2000000183c */
[----:B------:R-:W-:-:S07]  /*2fe0*/  ISETP.LE.U32.AND P0, PT, R120, UR4, PT ;  /* 0x0000000478007c0c */ /* 0x000fce000bf03070 */
[C---:B------:R-:W-:Y:S08]  /*2ff0*/  HMMA.16816.F32 R68, R76.reuse, R86, R68 ;  /* 0x000000564c44723c */ /* 0x040ff00000001844 */
[C---:B------:R-:W-:Y:S08]  /*3000*/  HMMA.16816.F32 R64, R76.reuse, R88, R64 ;  /* 0x000000584c40723c */ /* 0x040ff00000001840 */
[----:B------:R-:W-:Y:S07]  /*3010*/  HMMA.16816.F32 R72, R76, R90, R72 ;  /* 0x0000005a4c48723c */ /* 0x000fee0000001848 */
[----:B------:R-:W-:-:S04]  /*3020*/  MOV R76, UR5 ;  /* 0x00000005004c7c02 */ /* 0x000fc80008000f00 */
[----:B------:R-:W-:Y:S01]  /*3030*/  ISETP.GE.U32.AND.EX P0, PT, R76, RZ, PT, P0 ;  /* 0x000000ff4c00720c */ /* 0x000fe20003f06100 */
[----:B-1----:R-:W-:Y:S02]  /*3040*/  FADD R76, R14, R15 ;  /* 0x0000000f0e4c7221 */ /* 0x002fe40000000000 */
[----:B------:R-:W-:Y:S02]  /*3050*/  IMAD.MOV.U32 R77, RZ, RZ, 0x10 ;  /* 0x00000010ff4d7424 */ /* 0x000fe400078e00ff */
[----:B--2---:R-:W-:Y:S02]  /*3060*/  FADD R13, R2, R13 ;  /* 0x0000000d020d7221 */ /* 0x004fe40000000000 */
[----:B------:R-:W-:Y:S02]  /*3070*/  FFMA R97, R11, R97, R76 ;  /* 0x000000610b617223 */ /* 0x000fe4000000004c */
[C---:B------:R-:W-:Y:S02]  /*3080*/  IMAD R0, R77.reuse, c[0x0][0x1b4], R0 ;  /* 0x00006d004d007a24 */ /* 0x040fe400078e0200 */
[----:B------:R-:W-:-:S02]  /*3090*/  IMAD R7, R77, c[0x0][0x1a4], R7 ;  /* 0x000069004d077a24 */ /* 0x000fc400078e0207 */
[----:B------:R-:W-:Y:S02]  /*30a0*/  FFMA R98, R12, R98, R13 ;  /* 0x000000620c627223 */ /* 0x000fe4000000000d */
[----:B------:R-:W-:Y:S02]  /*30b0*/  IMAD.MOV.U32 R11, RZ, RZ, R6 ;  /* 0x000000ffff0b7224 */ /* 0x000fe400078e0006 */
[----:B------:R-:W-:Y:S01]  /*30c0*/  IMAD.MOV.U32 R2, RZ, RZ, R8 ;  /* 0x000000ffff027224 */ /* 0x000fe200078e0008 */
[----:B------:R-:W-:Y:S01]  /*30d0*/  @P0 CALL.REL.NOINC `(.L_x_0) ;  /* 0x0000001000000944 */ /* 0x000fe20003c00000 */
[----:B------:R-:W-:Y:S05]  /*30e0*/  BRA `(.L_x_1) ;  /* 0xffffef0000007947 */ /* 0x000fea000383ffff */
.L_x_0:
[----:B------:R-:W0:Y:S01]  /*30f0*/  S2R R88, SR_TID.X ;  /* 0x0000000000587919 */ /* 0x000e220000002100 */
[C---:B------:R-:W-:Y:S01]  /*3100*/  FMUL R4, R97.reuse, 8388608 ;  /* 0x4b00000061047820 */ /* 0x040fe20000400000 */
[C---:B------:R-:W-:Y:S01]  /*3110*/  FSETP.GT.AND P1, PT, |R97|.reuse, 8.50705917302346158658e+37, PT ;  /* 0x7e8000006100780b */ /* 0x040fe20003f24200 */
[----:B------:R-:W-:Y:S01]  /*3120*/  IMAD.MOV.U32 R7, RZ, RZ, R41 ;  /* 0x000000ffff077224 */ /* 0x000fe200078e0029 */
[----:B------:R-:W-:Y:S01]  /*3130*/  FSETP.GEU.AND P3, PT, R97, 1.175494350822287508e-38, PT ;  /* 0x008000006100780b */ /* 0x000fe20003f6e000 */
[----:B------:R-:W-:Y:S01]  /*3140*/  IMAD.MOV.U32 R15, RZ, RZ, R49 ;  /* 0x000000ffff0f7224 */ /* 0x000fe200078e0031 */
[C---:B------:R-:W-:Y:S01]  /*3150*/  LOP3.LUT R0, R119.reuse, 0x1e0, RZ, 0xc0, !PT ;  /* 0x000001e077007812 */ /* 0x040fe200078ec0ff */
[----:B------:R-:W-:Y:S01]  /*3160*/  IMAD.MOV.U32 R41, RZ, RZ, R55 ;  /* 0x000000ffff297224 */ /* 0x000fe200078e0037 */
[----:B------:R-:W-:Y:S01]  /*3170*/  MOV R49, R58 ;  /* 0x0000003a00317202 */ /* 0x000fe20000000f00 */
[C---:B------:R-:W-:Y:S01]  /*3180*/  FMUL R55, R98.reuse, 8388608 ;  /* 0x4b00000062377820 */ /* 0x040fe20000400000 */
[----:B------:R-:W-:Y:S01]  /*3190*/  FSETP.GEU.AND P2, PT, R98, 1.175494350822287508e-38, PT ;  /* 0x008000006200780b */ /* 0x000fe20003f4e000 */
[----:B------:R-:W-:Y:S01]  /*31a0*/  IMAD.SHL.U32 R9, R119, 0x4, RZ ;  /* 0x0000000477097824 */ /* 0x000fe200078e00ff */
[----:B------:R-:W-:Y:S01]  /*31b0*/  FSEL R4, R4, R97, !P3 ;  /* 0x0000006104047208 */ /* 0x000fe20005800000 */
[----:B------:R-:W-:Y:S01]  /*31c0*/  IMAD.MOV.U32 R85, RZ, RZ, R47 ;  /* 0x000000ffff557224 */ /* 0x000fe200078e002f */
[----:B------:R-:W-:Y:S01]  /*31d0*/  FSEL R58, RZ, -23, P3 ;  /* 0xc1b80000ff3a7808 */ /* 0x000fe20001800000 */
[----:B------:R-:W-:Y:S01]  /*31e0*/  IMAD.MOV.U32 R77, RZ, RZ, R39 ;  /* 0x000000ffff4d7224 */ /* 0x000fe200078e0027 */
[----:B------:R-:W-:Y:S01]  /*31f0*/  FSETP.GEU.AND P3, PT, |R97|, 1.175494350822287508e-38, PT ;  /* 0x008000006100780b */ /* 0x000fe20003f6e200 */
[----:B------:R-:W-:Y:S01]  /*3200*/  IMAD.MOV.U32 R79, RZ, RZ, R43 ;  /* 0x000000ffff4f7224 */ /* 0x000fe200078e002b */
[----:B------:R-:W-:Y:S01]  /*3210*/  MOV R86, R50 ;  /* 0x0000003200567202 */ /* 0x000fe20000000f00 */
[----:B------:R-:W-:Y:S01]  /*3220*/  IMAD.MOV.U32 R50, RZ, RZ, R59 ;  /* 0x000000ffff327224 */ /* 0x000fe200078e003b */
[C---:B------:R-:W-:Y:S01]  /*3230*/  SHF.L.U32 R2, R119.reuse, 0x3, RZ ;  /* 0x0000000377027819 */ /* 0x040fe200000006ff */
[----:B------:R-:W-:Y:S01]  /*3240*/  IMAD.MOV.U32 R47, RZ, RZ, R70 ;  /* 0x000000ffff2f7224 */ /* 0x000fe200078e0046 */
[----:B------:R-:W-:Y:S01]  /*3250*/  SHF.R.U32.HI R11, RZ, 0x1, R119 ;  /* 0x00000001ff0b7819 */ /* 0x000fe20000011677 */
[----:B------:R-:W-:Y:S01]  /*3260*/  IMAD.MOV.U32 R12, RZ, RZ, R44 ;  /* 0x000000ffff0c7224 */ /* 0x000fe200078e002c */
[----:B------:R-:W-:Y:S01]  /*3270*/  LEA R125, R0, R125, 0x1 ;  /* 0x0000007d007d7211 */ /* 0x000fe200078e08ff */
[----:B------:R-:W-:Y:S01]  /*3280*/  IMAD.SHL.U32 R0, R119, 0x400, RZ ;  /* 0x0000040077007824 */ /* 0x000fe200078e00ff */
[----:B------:R-:W-:Y:S01]  /*3290*/  MOV R78, R42 ;  /* 0x0000002a004e7202 */ /* 0x000fe20000000f00 */
[----:B------:R-:W-:Y:S01]  /*32a0*/  IMAD R10, R116, c[0x0][0x1c4], RZ ;  /* 0x00007100740a7a24 */ /* 0x000fe200078e02ff */
[----:B------:R-:W-:Y:S01]  /*32b0*/  MOV R84, R46 ;  /* 0x0000002e00547202 */ /* 0x000fe20000000f00 */
[----:B------:R-:W-:Y:S01]  /*32c0*/  @P1 FMUL R75, R75, 0.25 ;  /* 0x3e8000004b4b1820 */ /* 0x000fe20000400000 */
[----:B------:R-:W-:Y:S01]  /*32d0*/  FSEL R55, R55, R98, !P2 ;  /* 0x0000006237377208 */ /* 0x000fe20005000000 */
[----:B------:R-:W-:Y:S01]  /*32e0*/  @P1 FMUL R74, R74, 0.25 ;  /* 0x3e8000004a4a1820 */ /* 0x000fe20000400000 */
[----:B------:R-:W-:Y:S01]  /*32f0*/  FSEL R59, RZ, -23, P2 ;  /* 0xc1b80000ff3b7808 */ /* 0x000fe20001000000 */
[----:B------:R-:W-:Y:S01]  /*3300*/  @P1 FMUL R67, R67, 0.25 ;  /* 0x3e80000043431820 */ /* 0x000fe20000400000 */
[----:B------:R-:W-:Y:S01]  /*3310*/  FSETP.GT.AND P2, PT, |R98|, 8.50705917302346158658e+37, PT ;  /* 0x7e8000006200780b */ /* 0x000fe20003f44200 */
[----:B------:R-:W-:Y:S01]  /*3320*/  @P1 FMUL R66, R66, 0.25 ;  /* 0x3e80000042421820 */ /* 0x000fe20000400000 */
[----:B------:R-:W-:Y:S01]  /*3330*/  LOP3.LUT R42, R2, 0x38, RZ, 0xc0, !PT ;  /* 0x00000038022a7812 */ /* 0x000fe200078ec0ff */
[----:B------:R-:W-:Y:S01]  /*3340*/  @P1 FMUL R71, R71, 0.25 ;  /* 0x3e80000047471820 */ /* 0x000fe20000400000 */
[----:B------:R-:W-:Y:S01]  /*3350*/  LOP3.LUT R43, R9, 0x3c0, RZ, 0xc0, !PT ;  /* 0x000003c0092b7812 */ /* 0x000fe200078ec0ff */
[----:B------:R-:W-:Y:S01]  /*3360*/  @P1 FMUL R47, R47, 0.25 ;  /* 0x3e8000002f2f1820 */ /* 0x000fe20000400000 */
[----:B------:R-:W-:Y:S01]  /*3370*/  LOP3.LUT R44, R11, 0x4, RZ, 0xc0, !PT ;  /* 0x000000040b2c7812 */ /* 0x000fe200078ec0ff */
[----:B------:R-:W-:Y:S01]  /*3380*/  @P1 FMUL R63, R63, 0.25 ;  /* 0x3e8000003f3f1820 */ /* 0x000fe20000400000 */
[C---:B------:R-:W-:Y:S01]  /*3390*/  LOP3.LUT P0, RZ, R119.reuse, 0x100, RZ, 0xc0, !PT ;  /* 0x0000010077ff7812 */ /* 0x040fe2000780c0ff */
[----:B------:R-:W-:Y:S01]  /*33a0*/  @P1 FMUL R62, R62, 0.25 ;  /* 0x3e8000003e3e1820 */ /* 0x000fe20000400000 */
[----:B------:R-:W-:Y:S01]  /*33b0*/  SHF.L.U32 R119, R119, 0xc, RZ ;  /* 0x0000000c77777819 */ /* 0x000fe200000006ff */
[----:B------:R-:W-:Y:S01]  /*33c0*/  @P1 FMUL R50, R50, 0.25 ;  /* 0x3e80000032321820 */ /* 0x000fe20000400000 */
[----:B------:R-:W-:Y:S01]  /*33d0*/  LOP3.LUT R123, R123, 0x6000, R0, 0xf8, !PT ;  /* 0x000060007b7b7812 */ /* 0x000fe200078ef800 */
[----:B------:R-:W-:Y:S01]  /*33e0*/  @P1 FMUL R49, R49, 0.25 ;  /* 0x3e80000031311820 */ /* 0x000fe20000400000 */
[----:B------:R-:W-:Y:S01]  /*33f0*/  IADD3 R0, R44, R42, R43 ;  /* 0x0000002a2c007210 */ /* 0x000fe20007ffe02b */
[----:B------:R-:W-:Y:S01]  /*3400*/  @P1 FMUL R41, R41, 0.25 ;  /* 0x3e80000029291820 */ /* 0x000fe20000400000 */
[----:B0-----:R-:W-:Y:S01]  /*3410*/  LOP3.LUT R88, R88, 0x1ff, RZ, 0xc0, !PT ;  /* 0x000001ff58587812 */ /* 0x001fe200078ec0ff */
[----:B------:R-:W-:Y:S01]  /*3420*/  @P1 FMUL R54, R54, 0.25 ;  /* 0x3e80000036361820 */ /* 0x000fe20000400000 */
[----:B------:R-:W-:Y:S01]  /*3430*/  IADD3 R70, R55, -0x3f3504f3, RZ ;  /* 0xc0cafb0d37467810 */ /* 0x000fe20007ffe0ff */
[----:B------:R-:W-:Y:S01]  /*3440*/  @P1 FMUL R51, R51, 0.25 ;  /* 0x3e80000033331820 */ /* 0x000fe20000400000 */
[----:B------:R-:W0:Y:S01]  /*3450*/  S2R R117, SR_CTAID.Y ;  /* 0x0000000000757919 */ /* 0x000e220000002600 */
[----:B------:R-:W-:Y:S01]  /*3460*/  @P1 FMUL R86, R86, 0.25 ;  /* 0x3e80000056561820 */ /* 0x000fe20000400000 */
[----:B------:R-:W-:Y:S01]  /*3470*/  LOP3.LUT R70, R70, 0xff800000, RZ, 0xc0, !PT ;  /* 0xff80000046467812 */ /* 0x000fe200078ec0ff */
[----:B------:R-:W-:Y:S01]  /*3480*/  @P1 FMUL R85, R85, 0.25 ;  /* 0x3e80000055551820 */ /* 0x000fe20000400000 */
[----:B------:R-:W-:Y:S01]  /*3490*/  IADD3 R87, R4, -0x3f3504f3, RZ ;  /* 0xc0cafb0d04577810 */ /* 0x000fe20007ffe0ff */
[----:B------:R-:W-:Y:S01]  /*34a0*/  @P1 FMUL R84, R84, 0.25 ;  /* 0x3e80000054541820 */ /* 0x000fe20000400000 */
[----:B------:R-:W-:Y:S01]  /*34b0*/  BAR.SYNC.DEFER_BLOCKING 0x0 ;  /* 0x0000000000007b1d */ /* 0x000fe20000010000 */
[----:B------:R-:W-:Y:S01]  /*34c0*/  @P1 FMUL R79, R79, 0.25 ;  /* 0x3e8000004f4f1820 */ /* 0x000fe20000400000 */
[----:B------:R-:W-:Y:S01]  /*34d0*/  LOP3.LUT R87, R87, 0xff800000, RZ, 0xc0, !PT ;  /* 0xff80000057577812 */ /* 0x000fe200078ec0ff */
[----:B------:R-:W-:Y:S01]  /*34e0*/  @P1 FMUL R78, R78, 0.25 ;  /* 0x3e8000004e4e1820 */ /* 0x000fe20000400000 */
[----:B------:R-:W-:Y:S01]  /*34f0*/  LOP3.LUT R124, R124, 0x3f8, RZ, 0xc0, !PT ;  /* 0x000003f87c7c7812 */ /* 0x000fe200078ec0ff */
[----:B------:R-:W-:Y:S01]  /*3500*/  @P1 FMUL R77, R77, 0.25 ;  /* 0x3e8000004d4d1820 */ /* 0x000fe20000400000 */
[----:B------:R-:W-:Y:S01]  /*3510*/  I2F R11, R87 ;  /* 0x00000057000b7306 */ /* 0x000fe20000201400 */
[----:B------:R-:W-:-:S02]  /*3520*/  @P1 FMUL R38, R38, 0.25 ;  /* 0x3e80000026261820 */ /* 0x000fc40000400000 */
[----:B------:R-:W-:Y:S02]  /*3530*/  @P1 FMUL R35, R35, 0.25 ;  /* 0x3e80000023231820 */ /* 0x000fe40000400000 */
[----:B------:R-:W-:Y:S02]  /*3540*/  @P1 FMUL R34, R34, 0.25 ;  /* 0x3e80000022221820 */ /* 0x000fe40000400000 */
[----:B------:R-:W-:Y:S02]  /*3550*/  @P1 FMUL R31, R31, 0.25 ;  /* 0x3e8000001f1f1820 */ /* 0x000fe40000400000 */
[----:B------:R-:W-:Y:S02]  /*3560*/  @P1 FMUL R30, R30, 0.25 ;  /* 0x3e8000001e1e1820 */ /* 0x000fe40000400000 */
[----:B------:R-:W-:Y:S02]  /*3570*/  @P1 FMUL R27, R27, 0.25 ;  /* 0x3e8000001b1b1820 */ /* 0x000fe40000400000 */
[----:B------:R-:W-:-:S02]  /*3580*/  @P1 FMUL R26, R26, 0.25 ;  /* 0x3e8000001a1a1820 */ /* 0x000fc40000400000 */
[----:B------:R-:W-:Y:S02]  /*3590*/  @P1 FMUL R83, R83, 0.25 ;  /* 0x3e80000053531820 */ /* 0x000fe40000400000 */
[----:B------:R-:W-:Y:S02]  /*35a0*/  @P1 FMUL R82, R82, 0.25 ;  /* 0x3e80000052521820 */ /* 0x000fe40000400000 */
[----:B------:R-:W-:Y:S02]  /*35b0*/  @P1 FMUL R23, R23, 0.25 ;  /* 0x3e80000017171820 */ /* 0x000fe40000400000 */
[----:B------:R-:W-:Y:S02]  /*35c0*/  @P1 FMUL R22, R22, 0.25 ;  /* 0x3e80000016161820 */ /* 0x000fe40000400000 */
[----:B------:R-:W-:Y:S02]  /*35d0*/  @P1 FMUL R19, R19, 0.25 ;  /* 0x3e80000013131820 */ /* 0x000fe40000400000 */
[----:B------:R-:W-:-:S02]  /*35e0*/  @P1 FMUL R18, R18, 0.25 ;  /* 0x3e80000012121820 */ /* 0x000fc40000400000 */
[----:B------:R-:W-:Y:S01]  /*35f0*/  @P1 FMUL R97, R97, 0.25 ;  /* 0x3e80000061611820 */ /* 0x000fe20000400000 */
[----:B------:R-:W-:Y:S01]  /*3600*/  FSETP.GEU.AND P1, PT, |R98|, 1.175494350822287508e-38, PT ;  /* 0x008000006200780b */ /* 0x000fe20003f2e200 */
[C---:B------:R-:W-:Y:S02]  /*3610*/  IMAD.SHL.U32 R9, R10.reuse, 0x2, RZ ;  /* 0x000000020a097824 */ /* 0x040fe400078e00ff */
[----:B------:R-:W-:Y:S01]  /*3620*/  IMAD.HI R42, R10, 0x2, RZ ;  /* 0x000000020a2a7827 */ /* 0x000fe200078e02ff */
[----:B------:R-:W-:-:S03]  /*3630*/  LOP3.LUT R10, R119, 0x6000, RZ, 0xc0, !PT ;  /* 0x00006000770a7812 */ /* 0x000fc600078ec0ff */
[----:B------:R-:W-:Y:S02]  /*3640*/  @!P3 FMUL R97, R97, 16777216 ;  /* 0x4b8000006161b820 */ /* 0x000fe40000400000 */
[----:B------:R-:W-:Y:S02]  /*3650*/  IMAD R10, R88, 0x10, R10 ;  /* 0x00000010580a7824 */ /* 0x000fe400078e020a */
[----:B------:R-:W1:Y:S01]  /*3660*/  MUFU.RCP R88, R97 ;  /* 0x0000006100587308 */ /* 0x000e620000001000 */
[----:B------:R-:W-:Y:S02]  /*3670*/  @P2 FMUL R98, R98, 0.25 ;  /* 0x3e80000062622820 */ /* 0x000fe40000400000 */
[----:B------:R-:W-:Y:S02]  /*3680*/  IMAD.MOV.U32 R3, RZ, RZ, R40 ;  /* 0x000000ffff037224 */ /* 0x000fe400078e0028 */
[----:B------:R-:W-:Y:S02]  /*3690*/  @!P1 FMUL R98, R98, 16777216 ;  /* 0x4b80000062629820 */ /* 0x000fe40000400000 */
[----:B------:R-:W-:Y:S01]  /*36a0*/  @!P3 FMUL R62, R62, 16777216 ;  /* 0x4b8000003e3eb820 */ /* 0x000fe20000400000 */
[----:B------:R-:W2:Y:S01]  /*36b0*/  I2F R40, R70 ;  /* 0x0000004600287306 */ /* 0x000ea20000201400 */
[----:B------:R-:W-:-:S02]  /*36c0*/  @!P3 FMUL R79, R79, 16777216 ;  /* 0x4b8000004f4fb820 */ /* 0x000fc40000400000 */
[----:B------:R-:W-:Y:S02]  /*36d0*/  IMAD.MOV.U32 R14, RZ, RZ, R48 ;  /* 0x000000ffff0e7224 */ /* 0x000fe400078e0030 */
[----:B------:R-:W-:Y:S02]  /*36e0*/  @!P3 FMUL R86, R86, 16777216 ;  /* 0x4b8000005656b820 */ /* 0x000fe40000400000 */
[----:B------:R-:W-:Y:S01]  /*36f0*/  @P2 FMUL R12, R12, 0.25 ;  /* 0x3e8000000c0c2820 */ /* 0x000fe20000400000 */
[----:B------:R-:W3:Y:S01]  /*3700*/  MUFU.RCP R98, R98 ;  /* 0x0000006200627308 */ /* 0x000ee20000001000 */
[C---:B-1----:R-:W-:Y:S02]  /*3710*/  FMUL R48, R88.reuse, R62 ;  /* 0x0000003e58307220 */ /* 0x042fe40000400000 */
[----:B------:R-:W-:Y:S01]  /*3720*/  FMUL R62, R88, R79 ;  /* 0x0000004f583e7220 */ /* 0x000fe20000400000 */
[----:B------:R-:W-:Y:S01]  /*3730*/  IADD3 R79, R55, -R70, RZ ;  /* 0x80000046374f7210 */ /* 0x000fe20007ffe0ff */
[----:B------:R-:W-:-:S02]  /*3740*/  @!P3 FMUL R51, R51, 16777216 ;  /* 0x4b8000003333b820 */ /* 0x000fc40000400000 */
[----:B------:R-:W-:Y:S02]  /*3750*/  IMAD.MOV.U32 R76, RZ, RZ, R53 ;  /* 0x000000ffff4c7224 */ /* 0x000fe400078e0035 */
[----:B------:R-:W-:Y:S02]  /*3760*/  @!P3 FMUL R85, R85, 16777216 ;  /* 0x4b8000005555b820 */ /* 0x000fe40000400000 */
[----:B------:R-:W-:Y:S02]  /*3770*/  FMUL R53, R88, R86 ;  /* 0x0000005658357220 */ /* 0x000fe40000400000 */
[----:B------:R-:W-:Y:S02]  /*3780*/  @!P1 FMUL R12, R12, 16777216 ;  /* 0x4b8000000c0c9820 */ /* 0x000fe40000400000 */
[----:B--2---:R-:W-:Y:S02]  /*3790*/  FFMA.FTZ R59, R40, 1.1920928955078125e-07, R59 ;  /* 0x34000000283b7823 */ /* 0x004fe4000001003b */
[----:B------:R-:W-:-:S02]  /*37a0*/  IMAD.MOV.U32 R86, RZ, RZ, 0x3dc6b27f ;  /* 0x3dc6b27fff567424 */ /* 0x000fc400078e00ff */
[----:B------:R-:W-:Y:S02]  /*37b0*/  FADD R79, R79, -1 ;  /* 0xbf8000004f4f7421 */ /* 0x000fe40000000000 */
[C---:B------:R-:W-:Y:S02]  /*37c0*/  FMUL R40, R88.reuse, R51 ;  /* 0x0000003358287220 */ /* 0x040fe40000400000 */
[----:B------:R-:W-:Y:S02]  /*37d0*/  FMUL R51, R88, R85 ;  /* 0x0000005558337220 */ /* 0x000fe40000400000 */
[----:B---3--:R-:W-:Y:S02]  /*37e0*/  FMUL R85, R98, R12 ;  /* 0x0000000c62557220 */ /* 0x008fe40000400000 */
[----:B------:R-:W-:Y:S01]  /*37f0*/  FFMA.FTZ R12, R79, R86, -0.16845393180847167969 ;  /* 0xbe2c7f304f0c7423 */ /* 0x000fe20000010056 */
[----:B------:R-:W-:Y:S01]  /*3800*/  F2FP.PACK_AB R40, R40, R51 ;  /* 0x000000332828723e */ /* 0x000fe200000000ff */
[----:B------:R-:W-:-:S02]  /*3810*/  @!P3 FMUL R66, R66, 16777216 ;  /* 0x4b8000004242b820 */ /* 0x000fc40000400000 */
[----:B------:R-:W-:Y:S02]  /*3820*/  FFMA.FTZ R12, R79, R12, 0.1716887056827545166 ;  /* 0x3e2fcf2a4f0c7423 */ /* 0x000fe4000001000c */
[----:B------:R-:W-:Y:S02]  /*3830*/  @P2 FMUL R3, R3, 0.25 ;  /* 0x3e80000003032820 */ /* 0x000fe40000400000 */
[----:B------:R-:W-:Y:S02]  /*3840*/  FFMA.FTZ R12, R79, R12, -0.17900948226451873779 ;  /* 0xbe374e434f0c7423 */ /* 0x000fe4000001000c */
[----:B------:R-:W-:Y:S02]  /*3850*/  @!P3 FMUL R27, R27, 16777216 ;  /* 0x4b8000001b1bb820 */ /* 0x000fe40000400000 */
[----:B------:R-:W-:Y:S02]  /*3860*/  FFMA.FTZ R12, R79, R12, 0.20512372255325317383 ;  /* 0x3e520bf44f0c7423 */ /* 0x000fe4000001000c */
[----:B------:R-:W-:-:S02]  /*3870*/  IMAD.IADD R70, R4, 0x1, -R87 ;  /* 0x0000000104467824 */ /* 0x000fc400078e0a57 */
[----:B------:R-:W-:Y:S02]  /*3880*/  FFMA.FTZ R12, R79, R12, -0.24046532809734344482 ;  /* 0xbe763c8b4f0c7423 */ /* 0x000fe4000001000c */
[----:B0-----:R-:W-:Y:S02]  /*3890*/  IMAD R5, R117, c[0x0][0x1c0], RZ ;  /* 0x0000700075057a24 */ /* 0x001fe400078e02ff */
[----:B------:R-:W-:Y:S02]  /*38a0*/  @!P3 FMUL R82, R82, 16777216 ;  /* 0x4b8000005252b820 */ /* 0x000fe40000400000 */
[----:B------:R-:W-:Y:S02]  /*38b0*/  @!P3 FMUL R19, R19, 16777216 ;  /* 0x4b8000001313b820 */ /* 0x000fe40000400000 */
[----:B------:R-:W-:Y:S02]  /*38c0*/  FMUL R46, R88, R66 ;  /* 0x00000042582e7220 */ /* 0x000fe40000400000 */
[----:B------:R-:W-:-:S02]  /*38d0*/  @!P1 FMUL R3, R3, 16777216 ;  /* 0x4b80000003039820 */ /* 0x000fc40000400000 */
[----:B------:R-:W-:Y:S02]  /*38e0*/  FFMA.FTZ R12, R79, R12, 0.28857114911079406738 ;  /* 0x3e93bf994f0c7423 */ /* 0x000fe4000001000c */
[----:B------:R-:W-:Y:S02]  /*38f0*/  FMUL R66, R88, R27 ;  /* 0x0000001b58427220 */ /* 0x000fe40000400000 */
[----:B------:R-:W-:Y:S02]  /*3900*/  FADD R70, R70, -1 ;  /* 0xbf80000046467421 */ /* 0x000fe40000000000 */
[----:B------:R-:W-:Y:S02]  /*3910*/  IMAD.SHL.U32 R2, R5, 0x2, RZ ;  /* 0x0000000205027824 */ /* 0x000fe400078e00ff */
[C---:B------:R-:W-:Y:S02]  /*3920*/  FMUL R27, R88.reuse, R82 ;  /* 0x00000052581b7220 */ /* 0x040fe40000400000 */
[----:B------:R-:W-:Y:S01]  /*3930*/  IMAD.MOV.U32 R13, RZ, RZ, R45 ;  /* 0x000000ffff0d7224 */ /* 0x000fe200078e002d */
[----:B------:R-:W-:Y:S01]  /*3940*/  IADD3 R2, P4, P5, R9, c[0x0][0x178], R2 ;  /* 0x00005e0009027a10 */ /* 0x000fe20007d9e002 */
[----:B------:R-:W-:-:S02]  /*3950*/  FMUL R82, R88, R19 ;  /* 0x0000001358527220 */ /* 0x000fc40000400000 */
[----:B------:R-:W-:Y:S02]  /*3960*/  FMUL R19, R98, R3 ;  /* 0x0000000362137220 */ /* 0x000fe40000400000 */
[----:B------:R-:W-:Y:S02]  /*3970*/  FFMA.FTZ R12, R79, R12, -0.36067417263984680176 ;  /* 0xbeb8aa494f0c7423 */ /* 0x000fe4000001000c */
[----:B------:R-:W-:Y:S02]  /*3980*/  FFMA.FTZ R3, R70, R86, -0.16845393180847167969 ;  /* 0xbe2c7f3046037423 */ /* 0x000fe40000010056 */
[----:B------:R-:W-:Y:S02]  /*3990*/  IMAD.SHL.U32 R44, R125, 0x4, RZ ;  /* 0x000000047d2c7824 */ /* 0x000fe400078e00ff */
[----:B------:R-:W-:Y:S02]  /*39a0*/  @P2 FMUL R73, R73, 0.25 ;  /* 0x3e80000049492820 */ /* 0x000fe40000400000 */
[----:B------:R-:W-:-:S02]  /*39b0*/  @P2 FMUL R13, R13, 0.25 ;  /* 0x3e8000000d0d2820 */ /* 0x000fc40000400000 */
[----:B------:R-:W-:Y:S01]  /*39c0*/  IMAD.HI R9, R5, 0x2, RZ ;  /* 0x0000000205097827 */ /* 0x000fe200078e02ff */
[----:B------:R-:W-:-:S03]  /*39d0*/  LOP3.LUT R5, R123, R44, RZ, 0x3c, !PT ;  /* 0x0000002c7b057212 */ /* 0x000fc600078e3cff */
[----:B------:R-:W-:Y:S01]  /*39e0*/  @!P3 FMUL R67, R67, 16777216 ;  /* 0x4b8000004343b820 */ /* 0x000fe20000400000 */
[----:B------:R-:W-:Y:S01]  /*39f0*/  IADD3.X R9, R42, c[0x0][0x17c], R9, P4, P5 ;  /* 0x00005f002a097a10 */ /* 0x000fe200027ea409 */
[----:B------:R-:W-:Y:S02]  /*3a00*/  @P2 FMUL R7, R7, 0.25 ;  /* 0x3e80000007072820 */ /* 0x000fe40000400000 */
[----:B------:R-:W-:Y:S02]  /*3a10*/  @P2 FMUL R32, R32, 0.25 ;  /* 0x3e80000020202820 */ /* 0x000fe40000400000 */
[----:B------:R-:W-:Y:S02]  /*3a20*/  @P2 FMUL R20, R20, 0.25 ;  /* 0x3e80000014142820 */ /* 0x000fe40000400000 */
[----:B------:R-:W-:Y:S02]  /*3a30*/  @P2 FMUL R16, R16, 0.25 ;  /* 0x3e80000010102820 */ /* 0x000fe40000400000 */
[----:B------:R-:W-:-:S02]  /*3a40*/  FFMA.FTZ R12, R79, R12, 0.48089820146560668945 ;  /* 0x3ef6384a4f0c7423 */ /* 0x000fc4000001000c */
[----:B------:R-:W-:Y:S02]  /*3a50*/  @!P3 FMUL R30, R30, 16777216 ;  /* 0x4b8000001e1eb820 */ /* 0x000fe40000400000 */
[----:B------:R-:W-:Y:S02]  /*3a60*/  @P2 FMUL R28, R28, 0.25 ;  /* 0x3e8000001c1c2820 */ /* 0x000fe40000400000 */
[----:B------:R-:W-:Y:S02]  /*3a70*/  @P2 FMUL R21, R21, 0.25 ;  /* 0x3e80000015152820 */ /* 0x000fe40000400000 */
[----:B------:R-:W-:Y:S02]  /*3a80*/  @P2 FMUL R17, R17, 0.25 ;  /* 0x3e80000011112820 */ /* 0x000fe40000400000 */
[----:B------:R-:W-:Y:S02]  /*3a90*/  FFMA.FTZ R3, R70, R3, 0.1716887056827545166 ;  /* 0x3e2fcf2a46037423 */ /* 0x000fe40000010003 */
[----:B------:R-:W-:-:S02]  /*3aa0*/  @!P3 FMUL R75, R75, 16777216 ;  /* 0x4b8000004b4bb820 */ /* 0x000fc40000400000 */
[----:B------:R-:W-:Y:S02]  /*3ab0*/  @!P3 FMUL R71, R71, 16777216 ;  /* 0x4b8000004747b820 */ /* 0x000fe40000400000 */
[----:B------:R-:W-:Y:S02]  /*3ac0*/  @P2 FMUL R14, R14, 0.25 ;  /* 0x3e8000000e0e2820 */ /* 0x000fe40000400000 */
[----:B------:R-:W-:Y:S02]  /*3ad0*/  @P2 FMUL R25, R25, 0.25 ;  /* 0x3e80000019192820 */ /* 0x000fe40000400000 */
[----:B------:R-:W-:Y:S02]  /*3ae0*/  @P2 FMUL R81, R81, 0.25 ;  /* 0x3e80000051512820 */ /* 0x000fe40000400000 */
[----:B------:R-:W-:Y:S02]  /*3af0*/  @!P1 FMUL R73, R73, 16777216 ;  /* 0x4b80000049499820 */ /* 0x000fe40000400000 */
        /* <DEDUP_REMOVED lines=8> */
[----:B------:R-:W-:Y:S02]  /*3b80*/  FMUL R44, R88, R67 ;  /* 0x00000043582c7220 */ /* 0x000fe40000400000 */
[----:B------:R-:W-:Y:S02]  /*3b90*/  @P2 FMUL R65, R65, 0.25 ;  /* 0x3e80000041412820 */ /* 0x000fe40000400000 */
[----:B------:R-:W-:Y:S02]  /*3ba0*/  @P2 FMUL R36, R36, 0.25 ;  /* 0x3e80000024242820 */ /* 0x000fe40000400000 */
[----:B------:R-:W-:Y:S02]  /*3bb0*/  @P2 FMUL R33, R33, 0.25 ;  /* 0x3e80000021212820 */ /* 0x000fe40000400000 */
[----:B------:R-:W-:-:S02]  /*3bc0*/  @P2 FMUL R29, R29, 0.25 ;  /* 0x3e8000001d1d2820 */ /* 0x000fc40000400000 */
[----:B------:R-:W-:Y:S02]  /*3bd0*/  @!P1 FMUL R7, R7, 16777216 ;  /* 0x4b80000007079820 */ /* 0x000fe40000400000 */
[----:B------:R-:W-:Y:S02]  /*3be0*/  @!P1 FMUL R32, R32, 16777216 ;  /* 0x4b80000020209820 */ /* 0x000fe40000400000 */
[----:B------:R-:W-:Y:S02]  /*3bf0*/  @!P1 FMUL R20, R20, 16777216 ;  /* 0x4b80000014149820 */ /* 0x000fe40000400000 */
[----:B------:R-:W-:Y:S02]  /*3c00*/  @!P1 FMUL R16, R16, 16777216 ;  /* 0x4b80000010109820 */ /* 0x000fe40000400000 */
[----:B------:R-:W-:Y:S02]  /*3c10*/  FFMA.FTZ R12, R79, R12, -0.72134751081466674805 ;  /* 0xbf38aa3b4f0c7423 */ /* 0x000fe4000001000c */
[----:B------:R-:W-:-:S02]  /*3c20*/  @!P3 FMUL R84, R84, 16777216 ;  /* 0x4b8000005454b820 */ /* 0x000fc40000400000 */
[----:B------:R-:W-:Y:S02]  /*3c30*/  @!P3 FMUL R38, R38, 16777216 ;  /* 0x4b8000002626b820 */ /* 0x000fe40000400000 */
[----:B------:R-:W-:Y:S02]  /*3c40*/  FMUL R67, R88, R30 ;  /* 0x0000001e58437220 */ /* 0x000fe40000400000 */
[----:B------:R-:W-:Y:S02]  /*3c50*/  @P2 FMUL R64, R64, 0.25 ;  /* 0x3e80000040402820 */ /* 0x000fe40000400000 */
[----:B------:R-:W-:Y:S02]  /*3c60*/  @!P1 FMUL R28, R28, 16777216 ;  /* 0x4b8000001c1c9820 */ /* 0x000fe40000400000 */
[----:B------:R-:W-:Y:S02]  /*3c70*/  @!P1 FMUL R21, R21, 16777216 ;  /* 0x4b80000015159820 */ /* 0x000fe40000400000 */
[----:B------:R-:W-:-:S02]  /*3c80*/  @!P1 FMUL R17, R17, 16777216 ;  /* 0x4b80000011119820 */ /* 0x000fc40000400000 */
[----:B------:R-:W-:Y:S02]  /*3c90*/  FFMA.FTZ R3, R70, R3, -0.17900948226451873779 ;  /* 0xbe374e4346037423 */ /* 0x000fe40000010003 */
[----:B------:R-:W-:Y:S02]  /*3ca0*/  @!P3 FMUL R74, R74, 16777216 ;  /* 0x4b8000004a4ab820 */ /* 0x000fe40000400000 */
[----:B------:R-:W-:Y:S02]  /*3cb0*/  @!P3 FMUL R34, R34, 16777216 ;  /* 0x4b8000002222b820 */ /* 0x000fe40000400000 */
[C---:B------:R-:W-:Y:S02]  /*3cc0*/  FMUL R43, R88.reuse, R75 ;  /* 0x0000004b582b7220 */ /* 0x040fe40000400000 */
[----:B------:R-:W-:Y:S02]  /*3cd0*/  FMUL R42, R88, R71 ;  /* 0x00000047582a7220 */ /* 0x000fe40000400000 */
[----:B------:R-:W-:Y:S01]  /*3ce0*/  @P2 FMUL R61, R61, 0.25 ;  /* 0x3e8000003d3d2820 */ /* 0x000fe20000400000 */
[----:B------:R-:W-:Y:S01]  /*3cf0*/  F2FP.PACK_AB R43, R43, R44 ;  /* 0x0000002c2b2b723e */ /* 0x000fe200000000ff */
[----:B------:R-:W-:-:S02]  /*3d00*/  @!P1 FMUL R14, R14, 16777216 ;  /* 0x4b8000000e0e9820 */ /* 0x000fc40000400000 */
[----:B------:R-:W-:Y:S02]  /*3d10*/  @!P1 FMUL R25, R25, 16777216 ;  /* 0x4b80000019199820 */ /* 0x000fe40000400000 */
[----:B------:R-:W-:Y:S02]  /*3d20*/  @!P1 FMUL R81, R81, 16777216 ;  /* 0x4b80000051519820 */ /* 0x000fe40000400000 */
[----:B------:R-:W-:Y:S02]  /*3d30*/  FMUL R30, R98, R73 ;  /* 0x00000049621e7220 */ /* 0x000fe40000400000 */
[----:B------:R-:W-:Y:S02]  /*3d40*/  IMAD.MOV.U32 R39, RZ, RZ, R52 ;  /* 0x000000ffff277224 */ /* 0x000fe400078e0034 */
[----:B------:R-:W-:Y:S02]  /*3d50*/  FFMA.FTZ R58, R11, 1.1920928955078125e-07, R58 ;  /* 0x340000000b3a7823 */ /* 0x000fe4000001003a */
[----:B------:R-:W-:-:S02]  /*3d60*/  @!P3 FMUL R31, R31, 16777216 ;  /* 0x4b8000001f1fb820 */ /* 0x000fc40000400000 */
[----:B------:R-:W-:Y:S02]  /*3d70*/  @!P3 FMUL R26, R26, 16777216 ;  /* 0x4b8000001a1ab820 */ /* 0x000fe40000400000 */
[----:B------:R-:W-:Y:S02]  /*3d80*/  @!P3 FMUL R22, R22, 16777216 ;  /* 0x4b8000001616b820 */ /* 0x000fe40000400000 */
[C---:B------:R-:W-:Y:S02]  /*3d90*/  FMUL R71, R88.reuse, R23 ;  /* 0x0000001758477220 */ /* 0x040fe40000400000 */
[----:B------:R-:W-:Y:S02]  /*3da0*/  FMUL R75, R88, R18 ;  /* 0x00000012584b7220 */ /* 0x000fe40000400000 */
[----:B------:R-:W-:Y:S02]  /*3db0*/  @P2 FMUL R60, R60, 0.25 ;  /* 0x3e8000003c3c2820 */ /* 0x000fe40000400000 */
[----:B------:R-:W-:-:S02]  /*3dc0*/  @!P1 FMUL R37, R37, 16777216 ;  /* 0x4b80000025259820 */ /* 0x000fc40000400000 */
[----:B------:R-:W-:Y:S02]  /*3dd0*/  @!P1 FMUL R24, R24, 16777216 ;  /* 0x4b80000018189820 */ /* 0x000fe40000400000 */
[----:B------:R-:W-:Y:S02]  /*3de0*/  @!P1 FMUL R80, R80, 16777216 ;  /* 0x4b80000050509820 */ /* 0x000fe40000400000 */
[----:B------:R-:W-:Y:S02]  /*3df0*/  FMUL R73, R98, R13 ;  /* 0x0000000d62497220 */ /* 0x000fe40000400000 */
[----:B------:R-:W-:Y:S02]  /*3e00*/  @!P3 FMUL R78, R78, 16777216 ;  /* 0x4b8000004e4eb820 */ /* 0x000fe40000400000 */
[----:B------:R-:W-:Y:S02]  /*3e10*/  @!P3 FMUL R77, R77, 16777216 ;  /* 0x4b8000004d4db820 */ /* 0x000fe40000400000 */
[----:B------:R-:W-:-:S02]  /*3e20*/  @!P3 FMUL R35, R35, 16777216 ;  /* 0x4b8000002323b820 */ /* 0x000fc40000400000 */
[----:B------:R-:W-:Y:S02]  /*3e30*/  @!P3 FMUL R83, R83, 16777216 ;  /* 0x4b8000005353b820 */ /* 0x000fe40000400000 */
[C---:B------:R-:W-:Y:S02]  /*3e40*/  FMUL R11, R88.reuse, R63 ;  /* 0x0000003f580b7220 */ /* 0x040fe40000400000 */
[----:B------:R-:W-:Y:S02]  /*3e50*/  FMUL R52, R88, R54 ;  /* 0x0000003658347220 */ /* 0x000fe40000400000 */
[----:B------:R-:W-:Y:S01]  /*3e60*/  @P2 FMUL R15, R15, 0.25 ;  /* 0x3e8000000f0f2820 */ /* 0x000fe20000400000 */
[----:B------:R-:W-:Y:S01]  /*3e70*/  F2FP.PACK_AB R42, R42, R11 ;  /* 0x0000000b2a2a723e */ /* 0x000fe200000000ff */
[----:B------:R-:W-:Y:S02]  /*3e80*/  @!P1 FMUL R65, R65, 16777216 ;  /* 0x4b80000041419820 */ /* 0x000fe40000400000 */
[----:B------:R-:W-:-:S02]  /*3e90*/  @!P1 FMUL R36, R36, 16777216 ;  /* 0x4b80000024249820 */ /* 0x000fc40000400000 */
[----:B------:R-:W-:Y:S02]  /*3ea0*/  @!P1 FMUL R33, R33, 16777216 ;  /* 0x4b80000021219820 */ /* 0x000fe40000400000 */
[----:B------:R-:W-:Y:S02]  /*3eb0*/  @!P1 FMUL R29, R29, 16777216 ;  /* 0x4b8000001d1d9820 */ /* 0x000fe40000400000 */
[C---:B------:R-:W-:Y:S02]  /*3ec0*/  FMUL R23, R98.reuse, R7 ;  /* 0x0000000762177220 */ /* 0x040fe40000400000 */
[C---:B------:R-:W-:Y:S02]  /*3ed0*/  FMUL R18, R98.reuse, R32 ;  /* 0x0000002062127220 */ /* 0x040fe40000400000 */
[C---:B------:R-:W-:Y:S02]  /*3ee0*/  FMUL R20, R98.reuse, R20 ;  /* 0x0000001462147220 */ /* 0x040fe40000400000 */
[----:B------:R-:W-:-:S02]  /*3ef0*/  FMUL R13, R98, R16 ;  /* 0x00000010620d7220 */ /* 0x000fc40000400000 */
[----:B------:R-:W-:Y:S02]  /*3f00*/  FMUL R12, R79, R12 ;  /* 0x0000000c4f0c7220 */ /* 0x000fe40000400000 */
[----:B------:R-:W-:Y:S01]  /*3f10*/  FMUL R54, R88, R84 ;  /* 0x0000005458367220 */ /* 0x000fe20000400000 */
[----:B------:R-:W-:Y:S01]  /*3f20*/  F2FP.PACK_AB R16, R20, R13 ;  /* 0x0000000d1410723e */ /* 0x000fe200000000ff */
[----:B------:R-:W-:Y:S02]  /*3f30*/  FMUL R63, R88, R38 ;  /* 0x00000026583f7220 */ /* 0x000fe40000400000 */
[----:B------:R-:W-:Y:S02]  /*3f40*/  @!P1 FMUL R64, R64, 16777216 ;  /* 0x4b80000040409820 */ /* 0x000fe40000400000 */
[C---:B------:R-:W-:Y:S02]  /*3f50*/  FMUL R7, R98.reuse, R28 ;  /* 0x0000001c62077220 */ /* 0x040fe40000400000 */
[----:B------:R-:W-:-:S02]  /*3f60*/  FMUL R21, R98, R21 ;  /* 0x0000001562157220 */ /* 0x000fc40000400000 */
[----:B------:R-:W-:Y:S01]  /*3f70*/  FMUL R32, R98, R17 ;  /* 0x0000001162207220 */ /* 0x000fe20000400000 */
[----:B------:R-:W-:Y:S01]  /*3f80*/  F2FP.PACK_AB R18, R18, R7 ;  /* 0x000000071212723e */ /* 0x000fe200000000ff */
[----:B------:R-:W-:Y:S02]  /*3f90*/  FFMA.FTZ R3, R70, R3, 0.20512372255325317383 ;  /* 0x3e520bf446037423 */ /* 0x000fe40000010003 */
[C---:B------:R-:W-:Y:S01]  /*3fa0*/  FMUL R45, R88.reuse, R74 ;  /* 0x0000004a582d7220 */ /* 0x040fe20000400000 */
[----:B------:R-:W-:Y:S01]  /*3fb0*/  F2FP.PACK_AB R20, R21, R32 ;  /* 0x000000201514723e */ /* 0x000fe200000000ff */
[----:B------:R-:W-:Y:S02]  /*3fc0*/  FMUL R38, R88, R34 ;  /* 0x0000002258267220 */ /* 0x000fe40000400000 */
[----:B------:R-:W-:Y:S02]  /*3fd0*/  @!P1 FMUL R61, R61, 16777216 ;  /* 0x4b8000003d3d9820 */ /* 0x000fe40000400000 */
[----:B------:R-:W-:-:S02]  /*3fe0*/  FMUL R84, R98, R14 ;  /* 0x0000000e62547220 */ /* 0x000fc40000400000 */
[C---:B------:R-:W-:Y:S02]  /*3ff0*/  FMUL R25, R98.reuse, R25 ;  /* 0x0000001962197220 */ /* 0x040fe40000400000 */
[----:B------:R-:W-:Y:S01]  /*4000*/  FMUL R28, R98, R81 ;  /* 0x00000051621c7220 */ /* 0x000fe20000400000 */
[----:B------:R-:W-:Y:S01]  /*4010*/  F2FP.PACK_AB R32, R84, R85 ;  /* 0x000000555420723e */ /* 0x000fe200000000ff */
[C---:B------:R-:W-:Y:S02]  /*4020*/  FMUL R34, R88.reuse, R31 ;  /* 0x0000001f58227220 */ /* 0x040fe40000400000 */
[C---:B------:R-:W-:Y:S01]  /*4030*/  FMUL R26, R88.reuse, R26 ;  /* 0x0000001a581a7220 */ /* 0x040fe20000400000 */
[----:B------:R-:W-:Y:S01]  /*4040*/  F2FP.PACK_AB R21, R25, R28 ;  /* 0x0000001c1915723e */ /* 0x000fe200000000ff */
[----:B------:R-:W-:Y:S02]  /*4050*/  FMUL R74, R88, R22 ;  /* 0x00000016584a7220 */ /* 0x000fe40000400000 */
[----:B------:R-:W-:Y:S01]  /*4060*/  @!P1 FMUL R60, R60, 16777216 ;  /* 0x4b8000003c3c9820 */ /* 0x000fe20000400000 */
[----:B------:R-:W-:Y:S01]  /*4070*/  F2FP.PACK_AB R25, R26, R27 ;  /* 0x0000001b1a19723e */ /* 0x000fe200000000ff */
[----:B------:R-:W-:Y:S01]  /*4080*/  FMUL R14, R98, R37 ;  /* 0x00000025620e7220 */ /* 0x000fe20000400000 */
[----:B------:R-:W-:Y:S01]  /*4090*/  F2FP.PACK_AB R26, R38, R67 ;  /* 0x00000043261a723e */ /* 0x000fe200000000ff */
[----:B------:R-:W-:-:S02]  /*40a0*/  FMUL R24, R98, R24 ;  /* 0x0000001862187220 */ /* 0x000fc40000400000 */
[----:B------:R-:W-:Y:S01]  /*40b0*/  FMUL R17, R98, R80 ;  /* 0x0000005062117220 */ /* 0x000fe20000400000 */
[----:B------:R-:W-:Y:S01]  /*40c0*/  F2FP.PACK_AB R23, R23, R14 ;  /* 0x0000000e1717723e */ /* 0x000fe200000000ff */
[C---:B------:R-:W-:Y:S02]  /*40d0*/  FMUL R78, R88.reuse, R78 ;  /* 0x0000004e584e7220 */ /* 0x040fe40000400000 */
[----:B------:R-:W-:Y:S01]  /*40e0*/  FMUL R77, R88, R77 ;  /* 0x0000004d584d7220 */ /* 0x000fe20000400000 */
[----:B------:R-:W-:Y:S01]  /*40f0*/  F2FP.PACK_AB R17, R24, R17 ;  /* 0x000000111811723e */ /* 0x000fe200000000ff */
[----:B------:R-:W-:Y:S01]  /*4100*/  FMUL R35, R88, R35 ;  /* 0x0000002358237220 */ /* 0x000fe20000400000 */
[----:B------:R-:W-:Y:S01]  /*4110*/  F2FP.PACK_AB R24, R74, R75 ;  /* 0x0000004b4a18723e */ /* 0x000fe200000000ff */
[----:B------:R-:W-:Y:S01]  /*4120*/  FMUL R83, R88, R83 ;  /* 0x0000005358537220 */ /* 0x000fe20000400000 */
[----:B------:R-:W-:Y:S01]  /*4130*/  F2FP.PACK_AB R27, R78, R63 ;  /* 0x0000003f4e1b723e */ /* 0x000fe200000000ff */
[----:B------:R-:W-:Y:S01]  /*4140*/  @!P1 FMUL R15, R15, 16777216 ;  /* 0x4b8000000f0f9820 */ /* 0x000fe20000400000 */
[----:B------:R-:W-:Y:S01]  /*4150*/  F2FP.PACK_AB R14, R35, R34 ;  /* 0x00000022230e723e */ /* 0x000fe200000000ff */
[----:B------:R-:W-:Y:S01]  /*4160*/  FMUL R31, R98, R65 ;  /* 0x00000041621f7220 */ /* 0x000fe20000400000 */
[----:B------:R-:W-:Y:S01]  /*4170*/  F2FP.PACK_AB R13, R66, R83 ;  /* 0x00000053420d723e */ /* 0x000fe200000000ff */
[C---:B------:R-:W-:Y:S01]  /*4180*/  FMUL R36, R98.reuse, R36 ;  /* 0x0000002462247220 */ /* 0x040fe20000400000 */
[----:B------:R-:W-:Y:S01]  /*4190*/  STS.128 [R5+0x80], R24 ;  /* 0x0000801805007388 */ /* 0x000fe20000000c00 */
[----:B------:R-:W-:-:S02]  /*41a0*/  FMUL R22, R98, R33 ;  /* 0x0000002162167220 */ /* 0x000fc40000400000 */
[C---:B------:R-:W-:Y:S01]  /*41b0*/  FMUL R29, R98.reuse, R29 ;  /* 0x0000001d621d7220 */ /* 0x040fe20000400000 */
[----:B------:R-:W-:Y:S01]  /*41c0*/  F2FP.PACK_AB R19, R19, R36 ;  /* 0x000000241313723e */ /* 0x000fe200000000ff */
[C---:B------:R-:W-:Y:S02]  /*41d0*/  FMUL R12, R79.reuse, R12 ;  /* 0x0000000c4f0c7220 */ /* 0x040fe40000400000 */
[----:B------:R-:W-:Y:S01]  /*41e0*/  FMUL R65, R98, R64 ;  /* 0x0000004062417220 */ /* 0x000fe20000400000 */
[----:B------:R-:W-:Y:S01]  /*41f0*/  F2FP.PACK_AB R22, R22, R29 ;  /* 0x0000001d1616723e */ /* 0x000fe200000000ff */
[----:B------:R-:W-:Y:S01]  /*4200*/  FFMA.FTZ R3, R70, R3, -0.24046532809734344482 ;  /* 0xbe763c8b46037423 */ /* 0x000fe20000010003 */
[----:B------:R0:W-:Y:S01]  /*4210*/  STS.128 [R5], R16 ;  /* 0x0000001005007388 */ /* 0x0001e20000000c00 */
[C---:B------:R-:W-:Y:S02]  /*4220*/  FMUL R64, R98.reuse, R61 ;  /* 0x0000003d62407220 */ /* 0x040fe40000400000 */
[C---:B------:R-:W-:Y:S01]  /*4230*/  FMUL R61, R98.reuse, R60 ;  /* 0x0000003c623d7220 */ /* 0x040fe20000400000 */
[----:B------:R-:W-:Y:S01]  /*4240*/  STS.128 [R5+0x1000], R20 ;  /* 0x0010001405007388 */ /* 0x000fe20000000c00 */
[----:B------:R-:W-:Y:S01]  /*4250*/  FMUL R60, R98, R15 ;  /* 0x0000000f623c7220 */ /* 0x000fe20000400000 */
[----:B------:R-:W-:Y:S01]  /*4260*/  F2FP.PACK_AB R15, R62, R77 ;  /* 0x0000004d3e0f723e */ /* 0x000fe200000000ff */
[----:B------:R-:W-:Y:S01]  /*4270*/  FFMA.FTZ R28, R79, 1.4426950216293334961, R12 ;  /* 0x3fb8aa3b4f1c7823 */ /* 0x000fe2000001000c */
[----:B------:R-:W-:Y:S01]  /*4280*/  F2FP.PACK_AB R12, R71, R82 ;  /* 0x00000052470c723e */ /* 0x000fe200000000ff */
[----:B------:R-:W-:Y:S01]  /*4290*/  FFMA.FTZ R3, R70, R3, 0.28857114911079406738 ;  /* 0x3e93bf9946037423 */ /* 0x000fe20000010003 */
[----:B------:R-:W-:Y:S01]  /*42a0*/  F2FP.PACK_AB R36, R60, R73 ;  /* 0x000000493c24723e */ /* 0x000fe200000000ff */
[----:B------:R-:W-:-:S02]  /*42b0*/  @P2 FMUL R72, R72, 0.25 ;  /* 0x3e80000048482820 */ /* 0x000fc40000400000 */
[----:B------:R-:W-:Y:S01]  /*42c0*/  FFMA.FTZ R3, R70, R3, -0.36067417263984680176 ;  /* 0xbeb8aa4946037423 */ /* 0x000fe20000010003 */
[----:B------:R1:W-:Y:S01]  /*42d0*/  STS.128 [R5+0x1080], R12 ;  /* 0x0010800c05007388 */ /* 0x0003e20000000c00 */
[----:B------:R-:W-:Y:S02]  /*42e0*/  @P2 FMUL R69, R69, 0.25 ;  /* 0x3e80000045452820 */ /* 0x000fe40000400000 */
[----:B------:R-:W-:Y:S01]  /*42f0*/  @P2 FMUL R68, R68, 0.25 ;  /* 0x3e80000044442820 */ /* 0x000fe20000400000 */
[----:B------:R-:W-:Y:S01]  /*4300*/  BAR.SYNC.DEFER_BLOCKING 0x0 ;  /* 0x0000000000007b1d */ /* 0x000fe20000010000 */
[----:B------:R-:W-:Y:S02]  /*4310*/  @P2 FMUL R57, R57, 0.25 ;  /* 0x3e80000039392820 */ /* 0x000fe40000400000 */
[----:B------:R-:W-:Y:S02]  /*4320*/  @P2 FMUL R56, R56, 0.25 ;  /* 0x3e80000038382820 */ /* 0x000fe40000400000 */
[----:B------:R-:W-:-:S02]  /*4330*/  @P2 FMUL R76, R76, 0.25 ;  /* 0x3e8000004c4c2820 */ /* 0x000fc40000400000 */
[----:B------:R-:W-:Y:S01]  /*4340*/  @P2 FMUL R39, R39, 0.25 ;  /* 0x3e80000027272820 */ /* 0x000fe20000400000 */
[----:B------:R-:W-:Y:S01]  /*4350*/  ISETP.GE.U32.AND P2, PT, R55, 0x7f800000, PT ;  /* 0x7f8000003700780c */ /* 0x000fe20003f46070 */
[----:B------:R-:W-:Y:S02]  /*4360*/  FFMA.FTZ R3, R70, R3, 0.48089820146560668945 ;  /* 0x3ef6384a46037423 */ /* 0x000fe40000010003 */
[----:B------:R-:W-:Y:S02]  /*4370*/  @!P3 FMUL R47, R47, 16777216 ;  /* 0x4b8000002f2fb820 */ /* 0x000fe40000400000 */
[----:B------:R-:W-:Y:S02]  /*4380*/  @!P3 FMUL R50, R50, 16777216 ;  /* 0x4b8000003232b820 */ /* 0x000fe40000400000 */
[----:B------:R-:W-:Y:S02]  /*4390*/  @!P3 FMUL R49, R49, 16777216 ;  /* 0x4b8000003131b820 */ /* 0x000fe40000400000 */
[----:B------:R-:W-:Y:S01]  /*43a0*/  @!P3 FMUL R41, R41, 16777216 ;  /* 0x4b8000002929b820 */ /* 0x000fe20000400000 */
[----:B------:R-:W-:Y:S01]  /*43b0*/  ISETP.GE.U32.AND P3, PT, R4, 0x7f800000, PT ;  /* 0x7f8000000400780c */ /* 0x000fe20003f66070 */
[----:B------:R-:W-:-:S02]  /*43c0*/  FFMA.FTZ R3, R70, R3, -0.72134751081466674805 ;  /* 0xbf38aa3b46037423 */ /* 0x000fc40000010003 */
[----:B------:R-:W-:Y:S02]  /*43d0*/  @!P1 FMUL R57, R57, 16777216 ;  /* 0x4b80000039399820 */ /* 0x000fe40000400000 */
[----:B------:R-:W-:Y:S01]  /*43e0*/  @!P1 FMUL R56, R56, 16777216 ;  /* 0x4b80000038389820 */ /* 0x000fe20000400000 */
[----:B------:R-:W2:Y:S01]  /*43f0*/  LDS.128 R24, [R10] ;  /* 0x000000000a187984 */ /* 0x000ea20000000c00 */
[----:B------:R-:W-:Y:S02]  /*4400*/  @!P1 FMUL R76, R76, 16777216 ;  /* 0x4b8000004c4c9820 */ /* 0x000fe40000400000 */
[----:B------:R-:W-:Y:S02]  /*4410*/  @!P1 FMUL R39, R39, 16777216 ;  /* 0x4b80000027279820 */ /* 0x000fe40000400000 */
[----:B------:R-:W-:Y:S02]  /*4420*/  FMUL R3, R70, R3 ;  /* 0x0000000346037220 */ /* 0x000fe40000400000 */
[----:B------:R-:W-:-:S02]  /*4430*/  FMUL R57, R98, R57 ;  /* 0x0000003962397220 */ /* 0x000fc40000400000 */
[C---:B------:R-:W-:Y:S02]  /*4440*/  FMUL R56, R98.reuse, R56 ;  /* 0x0000003862387220 */ /* 0x040fe40000400000 */
[C---:B------:R-:W-:Y:S02]  /*4450*/  FMUL R76, R98.reuse, R76 ;  /* 0x0000004c624c7220 */ /* 0x040fe40000400000 */
[----:B------:R-:W-:Y:S02]  /*4460*/  FMUL R39, R98, R39 ;  /* 0x0000002762277220 */ /* 0x000fe40000400000 */
[----:B------:R-:W-:Y:S01]  /*4470*/  FMUL R3, R70, R3 ;  /* 0x0000000346037220 */ /* 0x000fe20000400000 */
[----:B------:R-:W-:Y:S01]  /*4480*/  F2FP.PACK_AB R37, R57, R76 ;  /* 0x0000004c3925723e */ /* 0x000fe200000000ff */
[----:B0-----:R-:W-:Y:S01]  /*4490*/  @P2 IMAD.MOV.U32 R16, RZ, RZ, 0x7f800000 ;  /* 0x7f800000ff102424 */ /* 0x001fe200078e00ff */
[----:B------:R-:W-:Y:S01]  /*44a0*/  F2FP.PACK_AB R33, R56, R39 ;  /* 0x000000273821723e */ /* 0x000fe200000000ff */
[----:B------:R-:W-:Y:S01]  /*44b0*/  @!P1 FMUL R72, R72, 16777216 ;  /* 0x4b80000048489820 */ /* 0x000fe20000400000 */
[C---:B------:R-:W-:Y:S01]  /*44c0*/  LOP3.LUT R56, R10.reuse, 0x20, RZ, 0x3c, !PT ;  /* 0x000000200a387812 */ /* 0x040fe200078e3cff */
[----:B------:R-:W-:Y:S01]  /*44d0*/  @!P1 FMUL R69, R69, 16777216 ;  /* 0x4b80000045459820 */ /* 0x000fe20000400000 */
[----:B------:R-:W-:Y:S01]  /*44e0*/  LOP3.LUT R57, R10, 0x40, RZ, 0x3c, !PT ;  /* 0x000000400a397812 */ /* 0x000fe200078e3cff */
[----:B------:R-:W-:Y:S01]  /*44f0*/  @!P1 FMUL R68, R68, 16777216 ;  /* 0x4b80000044449820 */ /* 0x000fe20000400000 */
[----:B------:R-:W-:Y:S01]  /*4500*/  FSETP.NEU.AND P1, PT, R55, RZ, PT ;  /* 0x000000ff3700720b */ /* 0x000fe20003f2d000 */
[----:B------:R-:W-:Y:S01]  /*4510*/  FADD R7, R59, R28 ;  /* 0x0000001c3b077221 */ /* 0x000fe20000000000 */
[----:B------:R-:W0:Y:S01]  /*4520*/  LDS.128 R20, [R56] ;  /* 0x0000000038147984 */ /* 0x000e220000000c00 */
[----:B------:R-:W-:Y:S01]  /*4530*/  FFMA.FTZ R3, R70, 1.4426950216293334961, R3 ;  /* 0x3fb8aa3b46037823 */ /* 0x000fe20000010003 */
[----:B------:R-:W-:Y:S01]  /*4540*/  F2FP.PACK_AB R39, R30, R31 ;  /* 0x0000001f1e27723e */ /* 0x000fe200000000ff */
[----:B------:R-:W-:Y:S01]  /*4550*/  @P2 FFMA.FTZ R7, R55, R16, +INF ;  /* 0x7f80000037072423 */ /* 0x000fe20000010010 */
[----:B------:R-:W-:Y:S01]  /*4560*/  LOP3.LUT R55, R10, 0x60, RZ, 0x3c, !PT ;  /* 0x000000600a377812 */ /* 0x000fe200078e3cff */
[----:B-1----:R-:W-:Y:S01]  /*4570*/  @P3 IMAD.MOV.U32 R13, RZ, RZ, 0x7f800000 ;  /* 0x7f800000ff0d3424 */ /* 0x002fe200078e00ff */
[----:B------:R-:W1:Y:S01]  /*4580*/  LDS.128 R16, [R57] ;  /* 0x0000000039107984 */ /* 0x000e620000000c00 */
[----:B------:R-:W-:Y:S01]  /*4590*/  FADD R3, R58, R3 ;  /* 0x000000033a037221 */ /* 0x000fe20000000000 */
[C---:B------:R-:W-:Y:S01]  /*45a0*/  FSETP.NEU.AND P2, PT, R4.reuse, RZ, PT ;  /* 0x000000ff0400720b */ /* 0x040fe20003f4d000 */
[----:B------:R-:W-:Y:S01]  /*45b0*/  @P3 FFMA.FTZ R3, R4, R13, +INF ;  /* 0x7f80000004033423 */ /* 0x000fe2000001000d */
[----:B------:R-:W-:Y:S01]  /*45c0*/  MOV R4, c[0x0][0x1c8] ;  /* 0x0000720000047a02 */ /* 0x000fe20000000f00 */
[----:B------:R-:W3:Y:S01]  /*45d0*/  LDS.128 R12, [R55] ;  /* 0x00000000370c7984 */ /* 0x000ee20000000c00 */
[----:B------:R-:W-:Y:S01]  /*45e0*/  FMUL R49, R88, R49 ;  /* 0x0000003158317220 */ /* 0x000fe20000400000 */
[----:B------:R-:W-:Y:S01]  /*45f0*/  F2FP.PACK_AB R31, R45, R46 ;  /* 0x0000002e2d1f723e */ /* 0x000fe200000000ff */
[----:B------:R-:W-:Y:S01]  /*4600*/  IMAD R121, R121, c[0x0][0x1c8], RZ ;  /* 0x0000720079797a24 */ /* 0x000fe200078e02ff */
[----:B------:R-:W-:Y:S01]  /*4610*/  F2FP.PACK_AB R28, R53, R54 ;  /* 0x00000036351c723e */ /* 0x000fe200000000ff */
[----:B------:R-:W-:Y:S01]  /*4620*/  FMUL R69, R98, R69 ;  /* 0x0000004562457220 */ /* 0x000fe20000400000 */
[----:B------:R-:W-:Y:S01]  /*4630*/  F2FP.PACK_AB R29, R49, R52 ;  /* 0x00000034311d723e */ /* 0x000fe200000000ff */
[----:B------:R-:W-:Y:S01]  /*4640*/  IMAD R49, R4, 0x2, R121 ;  /* 0x0000000204317824 */ /* 0x000fe200078e0279 */
[----:B------:R-:W-:Y:S01]  /*4650*/  FSEL R7, R7, -INF , P1 ;  /* 0xff80000007077808 */ /* 0x000fe20000800000 */
[C---:B------:R-:W-:Y:S01]  /*4660*/  FMUL R72, R98.reuse, R72 ;  /* 0x0000004862487220 */ /* 0x040fe20000400000 */
[----:B------:R-:W-:Y:S01]  /*4670*/  F2FP.PACK_AB R38, R69, R64 ;  /* 0x000000404526723e */ /* 0x000fe200000000ff */
[----:B------:R-:W-:Y:S01]  /*4680*/  BAR.SYNC.DEFER_BLOCKING 0x0 ;  /* 0x0000000000007b1d */ /* 0x000fe20000010000 */
[----:B------:R-:W-:Y:S01]  /*4690*/  FMUL R68, R98, R68 ;  /* 0x0000004462447220 */ /* 0x000fe20000400000 */
[----:B------:R-:W-:Y:S01]  /*46a0*/  FSEL R3, R3, -INF , P2 ;  /* 0xff80000003037808 */ /* 0x000fe20001000000 */
[----:B------:R-:W-:Y:S01]  /*46b0*/  IMAD R11, R4, 0x2, R49 ;  /* 0x00000002040b7824 */ /* 0x000fe200078e0231 */
[----:B------:R-:W-:Y:S01]  /*46c0*/  F2FP.PACK_AB R35, R72, R65 ;  /* 0x000000414823723e */ /* 0x000fe200000000ff */
[----:B------:R-:W-:Y:S01]  /*46d0*/  FMUL R47, R88, R47 ;  /* 0x0000002f582f7220 */ /* 0x000fe20000400000 */
[----:B------:R-:W-:Y:S01]  /*46e0*/  F2FP.PACK_AB R34, R68, R61 ;  /* 0x0000003d4422723e */ /* 0x000fe200000000ff */
[----:B------:R-:W-:-:S02]  /*46f0*/  FMUL R50, R88, R50 ;  /* 0x0000003258327220 */ /* 0x000fc40000400000 */
[----:B------:R-:W-:Y:S01]  /*4700*/  FMUL R41, R88, R41 ;  /* 0x0000002958297220 */ /* 0x000fe20000400000 */
[----:B------:R-:W-:Y:S01]  /*4710*/  F2FP.PACK_AB R30, R47, R48 ;  /* 0x000000302f1e723e */ /* 0x000fe200000000ff */
[----:B------:R-:W-:-:S03]  /*4720*/  FFMA R3, R3, 0.69314718246459960938, R8 ;  /* 0x3f31721803037823 */ /* 0x000fc60000000008 */
[----:B------:R-:W-:Y:S01]  /*4730*/  F2FP.PACK_AB R41, R50, R41 ;  /* 0x000000293229723e */ /* 0x000fe200000000ff */
[----:B------:R4:W-:Y:S04]  /*4740*/  STS.128 [R5+0x1000], R36 ;  /* 0x0010002405007388 */ /* 0x0009e80000000c00 */
[----:B------:R5:W-:Y:S04]  /*4750*/  STS.128 [R5], R32 ;  /* 0x0000002005007388 */ /* 0x000be80000000c00 */
[----:B------:R0:W-:Y:S04]  /*4760*/  STS.128 [R5+0x80], R28 ;  /* 0x0000801c05007388 */ /* 0x0001e80000000c00 */
[----:B------:R0:W-:Y:S01]  /*4770*/  STS.128 [R5+0x1080], R40 ;  /* 0x0010802805007388 */ /* 0x0001e20000000c00 */
[----:B----4-:R-:W-:-:S03]  /*4780*/  IMAD R39, R4, 0x2, R11 ;  /* 0x0000000204277824 */ /* 0x010fc600078e020b */
[----:B------:R-:W-:Y:S01]  /*4790*/  BAR.SYNC.DEFER_BLOCKING 0x0 ;  /* 0x0000000000007b1d */ /* 0x000fe20000010000 */
[CC--:B-----5:R-:W-:Y:S02]  /*47a0*/  LEA R32, P3, R121.reuse, R2.reuse, 0x1 ;  /* 0x0000000279207211 */ /* 0x0e0fe400078608ff */
[C---:B------:R-:W-:Y:S02]  /*47b0*/  LEA R45, R4.reuse, R39, 0x1 ;  /* 0x00000027042d7211 */ /* 0x040fe400078e08ff */
[-C--:B------:R-:W-:Y:S02]  /*47c0*/  LEA.HI.X.SX32 R33, R121, R9.reuse, 0x1, P3 ;  /* 0x0000000979217211 */ /* 0x080fe400018f0eff */
[-C--:B------:R-:W-:Y:S01]  /*47d0*/  LEA R36, P3, R11, R2.reuse, 0x1 ;  /* 0x000000020b247211 */ /* 0x080fe200078608ff */
[C---:B------:R-:W-:Y:S01]  /*47e0*/  IMAD R47, R4.reuse, 0x2, R45 ;  /* 0x00000002042f7824 */ /* 0x040fe200078e022d */
[-C--:B------:R-:W-:Y:S02]  /*47f0*/  LEA R34, P4, R49, R2.reuse, 0x1 ;  /* 0x0000000231227211 */ /* 0x080fe400078808ff */
[----:B------:R-:W-:Y:S01]  /*4800*/  LEA.HI.X.SX32 R37, R11, R9, 0x1, P3 ;  /* 0x000000090b257211 */ /* 0x000fe200018f0eff */
[----:B------:R-:W-:Y:S01]  /*4810*/  IMAD R11, R4, 0x2, R47 ;  /* 0x00000002040b7824 */ /* 0x000fe200078e022f */
[----:B0-----:R-:W-:-:S02]  /*4820*/  LEA R28, P3, R39, R2, 0x1 ;  /* 0x00000002271c7211 */ /* 0x001fc400078608ff */
[-C--:B------:R-:W-:Y:S01]  /*4830*/  LEA.HI.X.SX32 R35, R49, R9.reuse, 0x1, P4 ;  /* 0x0000000931237211 */ /* 0x080fe200020f0eff */
[C---:B------:R-:W-:Y:S01]  /*4840*/  IMAD R5, R4.reuse, 0x2, R11 ;  /* 0x0000000204057824 */ /* 0x040fe200078e020b */
[----:B------:R-:W-:Y:S02]  /*4850*/  LEA.HI.X.SX32 R29, R39, R9, 0x1, P3 ;  /* 0x00000009271d7211 */ /* 0x000fe400018f0eff */
[C---:B------:R-:W-:Y:S02]  /*4860*/  LEA R30, P3, R45.reuse, R2, 0x1 ;  /* 0x000000022d1e7211 */ /* 0x040fe400078608ff */
[----:B------:R-:W-:Y:S01]  /*4870*/  LEA R39, R4, R5, 0x1 ;  /* 0x0000000504277211 */ /* 0x000fe200078e08ff */
[----:B--2---:R0:W-:Y:S01]  /*4880*/  STG.E.U16 [R32.64], R24 ;  /* 0x0000001820007986 */ /* 0x0041e2000c101506 */
[----:B------:R-:W-:-:S03]  /*4890*/  LEA.HI.X.SX32 R31, R45, R9, 0x1, P3 ;  /* 0x000000092d1f7211 */ /* 0x000fc600018f0eff */
[C---:B------:R-:W-:Y:S01]  /*48a0*/  IMAD R41, R4.reuse, 0x2, R39 ;  /* 0x0000000204297824 */ /* 0x040fe200078e0227 */
[----:B------:R2:W-:Y:S03]  /*48b0*/  STG.E.U16 [R34.64], R20 ;  /* 0x0000001422007986 */ /* 0x0005e6000c101506 */
[C---:B------:R-:W-:Y:S01]  /*48c0*/  IMAD R43, R4.reuse, 0x2, R41 ;  /* 0x00000002042b7824 */ /* 0x040fe200078e0229 */
[----:B-1----:R-:W-:Y:S01]  /*48d0*/  STG.E.U16 [R36.64], R16 ;  /* 0x0000001024007986 */ /* 0x002fe2000c101506 */
[----:B0-----:R-:W-:Y:S02]  /*48e0*/  LEA R32, P4, R47, R2, 0x1 ;  /* 0x000000022f207211 */ /* 0x001fe400078808ff */
[----:B------:R-:W-:Y:S01]  /*48f0*/  IMAD R45, R4, 0x2, R43 ;  /* 0x00000002042d7824 */ /* 0x000fe200078e022b */
[----:B---3--:R0:W-:Y:S01]  /*4900*/  STG.E.U16 [R28.64], R12 ;  /* 0x0000000c1c007986 */ /* 0x0081e2000c101506 */
[----:B------:R-:W-:-:S02]  /*4910*/  PRMT R24, R24, 0x7632, R24 ;  /* 0x0000763218187816 */ /* 0x000fc40000000018 */
[----:B------:R-:W-:Y:S02]  /*4920*/  LEA.HI.X.SX32 R33, R47, R9, 0x1, P4 ;  /* 0x000000092f217211 */ /* 0x000fe400020f0eff */
[----:B------:R-:W-:Y:S01]  /*4930*/  LEA R47, R4, R45, 0x1 ;  /* 0x0000002d042f7211 */ /* 0x000fe200078e08ff */
[----:B------:R1:W-:Y:S01]  /*4940*/  STG.E.U16 [R30.64], R24 ;  /* 0x000000181e007986 */ /* 0x0003e2000c101506 */
[CC--:B--2---:R-:W-:Y:S02]  /*4950*/  LEA R34, P4, R5.reuse, R2.reuse, 0x1 ;  /* 0x0000000205227211 */ /* 0x0c4fe400078808ff */
[----:B------:R-:W-:Y:S02]  /*4960*/  PRMT R20, R20, 0x7632, R20 ;  /* 0x0000763214147816 */ /* 0x000fe40000000014 */
[----:B------:R-:W-:Y:S02]  /*4970*/  LEA.HI.X.SX32 R35, R5, R9, 0x1, P4 ;  /* 0x0000000905237211 */ /* 0x000fe400020f0eff */
[----:B0-----:R-:W-:Y:S01]  /*4980*/  LEA R28, P3, R11, R2, 0x1 ;  /* 0x000000020b1c7211 */ /* 0x001fe200078608ff */
[----:B------:R0:W-:Y:S01]  /*4990*/  STG.E.U16 [R32.64], R20 ;  /* 0x0000001420007986 */ /* 0x0001e2000c101506 */
[----:B------:R-:W-:-:S02]  /*49a0*/  PRMT R16, R16, 0x7632, R16 ;  /* 0x0000763210107816 */ /* 0x000fc40000000010 */
[-C--:B------:R-:W-:Y:S01]  /*49b0*/  LEA.HI.X.SX32 R29, R11, R9.reuse, 0x1, P3 ;  /* 0x000000090b1d7211 */ /* 0x080fe200018f0eff */
[C---:B------:R-:W-:Y:S01]  /*49c0*/  IMAD R11, R4.reuse, 0x2, R47 ;  /* 0x00000002040b7824 */ /* 0x040fe200078e022f */
[-C--:B-1----:R-:W-:Y:S02]  /*49d0*/  LEA R30, P3, R39, R2.reuse, 0x1 ;  /* 0x00000002271e7211 */ /* 0x082fe400078608ff */
[-C--:B------:R-:W-:Y:S01]  /*49e0*/  LEA R36, P4, R43, R2.reuse, 0x1 ;  /* 0x000000022b247211 */ /* 0x080fe200078808ff */
[C---:B------:R-:W-:Y:S01]  /*49f0*/  IMAD R5, R4.reuse, 0x2, R11 ;  /* 0x0000000204057824 */ /* 0x040fe200078e020b */
[-C--:B------:R-:W-:Y:S01]  /*4a00*/  LEA.HI.X.SX32 R31, R39, R9.reuse, 0x1, P3 ;  /* 0x00000009271f7211 */ /* 0x080fe200018f0eff */
[----:B------:R1:W-:Y:S01]  /*4a10*/  STG.E.U16 [R28.64], R16 ;  /* 0x000000101c007986 */ /* 0x0003e2000c101506 */
[----:B------:R-:W-:Y:S01]  /*4a20*/  LEA.HI.X.SX32 R37, R43, R9, 0x1, P4 ;  /* 0x000000092b257211 */ /* 0x000fe200020f0eff */
[----:B------:R-:W-:Y:S01]  /*4a30*/  IMAD R39, R4, 0x2, R5 ;  /* 0x0000000204277824 */ /* 0x000fe200078e0205 */
[----:B0-----:R-:W-:-:S02]  /*4a40*/  LEA R32, P3, R41, R2, 0x1 ;  /* 0x0000000229207211 */ /* 0x001fc400078608ff */
[----:B------:R-:W-:Y:S02]  /*4a50*/  PRMT R12, R12, 0x7632, R12 ;  /* 0x000076320c0c7816 */ /* 0x000fe4000000000c */
[C---:B------:R-:W-:Y:S02]  /*4a60*/  LEA R49, R4.reuse, R39, 0x1 ;  /* 0x0000002704317211 */ /* 0x040fe400078e08ff */
[-C--:B------:R-:W-:Y:S01]  /*4a70*/  LEA.HI.X.SX32 R33, R41, R9.reuse, 0x1, P3 ;  /* 0x0000000929217211 */ /* 0x080fe200018f0eff */
[----:B------:R0:W-:Y:S01]  /*4a80*/  STG.E.U16 [R34.64], R12 ;  /* 0x0000000c22007986 */ /* 0x0001e2000c101506 */
[-C--:B------:R-:W-:Y:S01]  /*4a90*/  LEA R24, P4, R11, R2.reuse, 0x1 ;  /* 0x000000020b187211 */ /* 0x080fe200078808ff */
[C---:B------:R-:W-:Y:S01]  /*4aa0*/  IMAD R41, R4.reuse, 0x2, R49 ;  /* 0x0000000204297824 */ /* 0x040fe200078e0231 */
[-C--:B-1----:R-:W-:Y:S01]  /*4ab0*/  LEA R28, P3, R45, R2.reuse, 0x1 ;  /* 0x000000022d1c7211 */ /* 0x082fe200078608ff */
[----:B------:R1:W-:Y:S01]  /*4ac0*/  STG.E.U16 [R30.64], R25 ;  /* 0x000000191e007986 */ /* 0x0003e2000c101506 */
[----:B------:R-:W-:Y:S01]  /*4ad0*/  PRMT R20, R25, 0x7632, R20 ;  /* 0x0000763219147816 */ /* 0x000fe20000000014 */
[C---:B------:R-:W-:Y:S01]  /*4ae0*/  IMAD R43, R4.reuse, 0x2, R41 ;  /* 0x00000002042b7824 */ /* 0x040fe200078e0229 */
[----:B------:R-:W-:Y:S01]  /*4af0*/  LEA.HI.X.SX32 R29, R45, R9, 0x1, P3 ;  /* 0x000000092d1d7211 */ /* 0x000fe200018f0eff */
[----:B------:R2:W-:Y:S03]  /*4b00*/  STG.E.U16 [R32.64], R21 ;  /* 0x0000001520007986 */ /* 0x0005e6000c101506 */
[----:B------:R-:W-:Y:S01]  /*4b10*/  LEA R45, R4, R43, 0x1 ;  /* 0x0000002b042d7211 */ /* 0x000fe200078e08ff */
[----:B------:R-:W-:Y:S01]  /*4b20*/  STG.E.U16 [R36.64], R17 ;  /* 0x0000001124007986 */ /* 0x000fe2000c101506 */
[----:B0-----:R-:W-:-:S03]  /*4b30*/  LEA R34, P3, R47, R2, 0x1 ;  /* 0x000000022f227211 */ /* 0x001fc600078608ff */
[C---:B------:R-:W-:Y:S01]  /*4b40*/  IMAD R51, R4.reuse, 0x2, R45 ;  /* 0x0000000204337824 */ /* 0x040fe200078e022d */
[-C--:B-1----:R-:W-:Y:S01]  /*4b50*/  LEA.HI.X.SX32 R25, R11, R9.reuse, 0x1, P4 ;  /* 0x000000090b197211 */ /* 0x082fe200020f0eff */
[----:B------:R0:W-:Y:S01]  /*4b60*/  STG.E.U16 [R28.64], R13 ;  /* 0x0000000d1c007986 */ /* 0x0001e2000c101506 */
[----:B------:R-:W-:Y:S01]  /*4b70*/  LEA.HI.X.SX32 R35, R47, R9, 0x1, P3 ;  /* 0x000000092f237211 */ /* 0x000fe200018f0eff */
[C---:B------:R-:W-:Y:S01]  /*4b80*/  IMAD R31, R4.reuse, 0x2, R51 ;  /* 0x00000002041f7824 */ /* 0x040fe200078e0233 */
[----:B--2---:R-:W-:Y:S02]  /*4b90*/  PRMT R21, R21, 0x7632, R21 ;  /* 0x0000763215157816 */ /* 0x004fe40000000015 */
[-C--:B------:R-:W-:Y:S01]  /*4ba0*/  LEA R16, P3, R5, R2.reuse, 0x1 ;  /* 0x0000000205107211 */ /* 0x080fe200078608ff */
[----:B------:R-:W-:Y:S01]  /*4bb0*/  STG.E.U16 [R34.64], R20 ;  /* 0x0000001422007986 */ /* 0x000fe2000c101506 */
[C---:B------:R-:W-:Y:S02]  /*4bc0*/  LEA R11, R4.reuse, R31, 0x1 ;  /* 0x0000001f040b7211 */ /* 0x040fe400078e08ff */
[-C--:B------:R-:W-:Y:S01]  /*4bd0*/  LEA R12, P4, R39, R2.reuse, 0x1 ;  /* 0x00000002270c7211 */ /* 0x080fe200078808ff */
[----:B------:R1:W-:Y:S02]  /*4be0*/  STG.E.U16 [R24.64], R21 ;  /* 0x0000001518007986 */ /* 0x0003e4000c101506 */
[C---:B------:R-:W-:Y:S01]  /*4bf0*/  IMAD R47, R4.reuse, 0x2, R11 ;  /* 0x00000002042f7824 */ /* 0x040fe200078e020b */
[----:B0-----:R-:W-:Y:S01]  /*4c00*/  PRMT R29, R13, 0x7632, R29 ;  /* 0x000076320d1d7816 */ /* 0x001fe2000000001d */
[----:B------:R-:W-:Y:S01]  /*4c10*/  LDS.128 R32, [R57] ;  /* 0x0000000039207984 */ /* 0x000fe20000000c00 */
[----:B------:R-:W-:Y:S01]  /*4c20*/  LEA.HI.X.SX32 R13, R39, R9, 0x1, P4 ;  /* 0x00000009270d7211 */ /* 0x000fe200020f0eff */
[----:B------:R-:W-:Y:S01]  /*4c30*/  IMAD R53, R4, 0x2, R47 ;  /* 0x0000000204357824 */ /* 0x000fe200078e022f */
[----:B------:R-:W-:Y:S01]  /*4c40*/  LEA R28, P4, R43, R2, 0x1 ;  /* 0x000000022b1c7211 */ /* 0x000fe200078808ff */
[----:B------:R-:W-:Y:S01]  /*4c50*/  LDS.128 R36, [R56] ;  /* 0x0000000038247984 */ /* 0x000fe20000000c00 */
[----:B-1----:R-:W-:-:S02]  /*4c60*/  PRMT R25, R17, 0x7632, R25 ;  /* 0x0000763211197816 */ /* 0x002fc40000000019 */
[----:B------:R-:W-:Y:S02]  /*4c70*/  LEA.HI.X.SX32 R17, R5, R9, 0x1, P3 ;  /* 0x0000000905117211 */ /* 0x000fe400018f0eff */
[C---:B------:R-:W-:Y:S02]  /*4c80*/  LEA R5, R4.reuse, R53, 0x1 ;  /* 0x0000003504057211 */ /* 0x040fe400078e08ff */
[CC--:B------:R-:W-:Y:S01]  /*4c90*/  LEA R20, P3, R49.reuse, R2.reuse, 0x1 ;  /* 0x0000000231147211 */ /* 0x0c0fe200078608ff */
[----:B------:R0:W-:Y:S02]  /*4ca0*/  STG.E.U16 [R16.64], R25 ;  /* 0x0000001910007986 */ /* 0x0001e4000c101506 */
[C---:B------:R-:W-:Y:S01]  /*4cb0*/  IMAD R59, R4.reuse, 0x2, R5 ;  /* 0x00000002043b7824 */ /* 0x040fe200078e0205 */
[----:B------:R-:W-:Y:S01]  /*4cc0*/  LEA.HI.X.SX32 R21, R49, R9, 0x1, P3 ;  /* 0x0000000931157211 */ /* 0x000fe200018f0eff */
[----:B------:R1:W-:Y:S01]  /*4cd0*/  STG.E.U16 [R12.64], R29 ;  /* 0x0000001d0c007986 */ /* 0x0003e2000c101506 */
[-C--:B------:R-:W-:Y:S01]  /*4ce0*/  LEA R24, P3, R41, R2.reuse, 0x1 ;  /* 0x0000000229187211 */ /* 0x080fe200078608ff */
[C---:B------:R-:W-:Y:S01]  /*4cf0*/  IMAD R49, R4.reuse, 0x2, R59 ;  /* 0x0000000204317824 */ /* 0x040fe200078e023b */
[----:B------:R-:W-:Y:S01]  /*4d00*/  LEA R98, P5, R59, R2, 0x1 ;  /* 0x000000023b627211 */ /* 0x000fe200078a08ff */
[----:B------:R2:W-:Y:S03]  /*4d10*/  STG.E.U16 [R20.64], R26 ;  /* 0x0000001a14007986 */ /* 0x0005e6000c101506 */
[----:B------:R-:W-:-:S02]  /*4d20*/  LEA R61, R4, R49, 0x1 ;  /* 0x00000031043d7211 */ /* 0x000fc400078e08ff */
[-C--:B0-----:R-:W-:Y:S02]  /*4d30*/  LEA.HI.X.SX32 R25, R41, R9.reuse, 0x1, P3 ;  /* 0x0000000929197211 */ /* 0x081fe400018f0eff */
[-C--:B------:R-:W-:Y:S01]  /*4d40*/  LEA R16, P3, R45, R2.reuse, 0x1 ;  /* 0x000000022d107211 */ /* 0x080fe200078608ff */
[C---:B------:R-:W-:Y:S01]  /*4d50*/  IMAD R63, R4.reuse, 0x2, R61 ;  /* 0x00000002043f7824 */ /* 0x040fe200078e023d */
[-C--:B-1----:R-:W-:Y:S01]  /*4d60*/  LEA.HI.X.SX32 R29, R43, R9.reuse, 0x1, P4 ;  /* 0x000000092b1d7211 */ /* 0x082fe200020f0eff */
[----:B------:R0:W-:Y:S01]  /*4d70*/  STG.E.U16 [R24.64], R22 ;  /* 0x0000001618007986 */ /* 0x0001e2000c101506 */
[----:B------:R-:W-:Y:S01]  /*4d80*/  LEA.HI.X.SX32 R17, R45, R9, 0x1, P3 ;  /* 0x000000092d117211 */ /* 0x000fe200018f0eff */
[----:B------:R-:W-:Y:S01]  /*4d90*/  IMAD R65, R4, 0x2, R63 ;  /* 0x0000000204417824 */ /* 0x000fe200078e023f */
[----:B------:R-:W-:Y:S01]  /*4da0*/  LEA R12, P3, R51, R2, 0x1 ;  /* 0x00000002330c7211 */ /* 0x000fe200078608ff */
[----:B------:R-:W-:Y:S01]  /*4db0*/  STG.E.U16 [R28.64], R18 ;  /* 0x000000121c007986 */ /* 0x000fe2000c101506 */
[----:B--2---:R-:W-:-:S02]  /*4dc0*/  PRMT R26, R26, 0x7632, R26 ;  /* 0x000076321a1a7816 */ /* 0x004fc4000000001a */
[C---:B------:R-:W-:Y:S01]  /*4dd0*/  LEA R45, R4.reuse, R65, 0x1 ;  /* 0x00000041042d7211 */ /* 0x040fe200078e08ff */
[----:B------:R1:W-:Y:S01]  /*4de0*/  STG.E.U16 [R16.64], R14 ;  /* 0x0000000e10007986 */ /* 0x0003e2000c101506 */
[-C--:B------:R-:W-:Y:S02]  /*4df0*/  LEA.HI.X.SX32 R13, R51, R9.reuse, 0x1, P3 ;  /* 0x00000009330d7211 */ /* 0x080fe400018f0eff */
[-C--:B------:R-:W-:Y:S01]  /*4e00*/  LEA R20, P4, R31, R2.reuse, 0x1 ;  /* 0x000000021f147211 */ /* 0x080fe200078808ff */
[C---:B------:R-:W-:Y:S01]  /*4e10*/  IMAD R67, R4.reuse, 0x2, R45 ;  /* 0x0000000204437824 */ /* 0x040fe200078e022d */
[----:B------:R-:W-:Y:S01]  /*4e20*/  LEA R112, P3, R11, R2, 0x1 ;  /* 0x000000020b707211 */ /* 0x000fe200078608ff */
[----:B------:R2:W-:Y:S01]  /*4e30*/  STG.E.U16 [R12.64], R26 ;  /* 0x0000001a0c007986 */ /* 0x0005e2000c101506 */
[-C--:B------:R-:W-:Y:S01]  /*4e40*/  LEA.HI.X.SX32 R21, R31, R9.reuse, 0x1, P4 ;  /* 0x000000091f157211 */ /* 0x080fe200020f0eff */
[----:B------:R-:W-:Y:S01]  /*4e50*/  IMAD R69, R4, 0x2, R67 ;  /* 0x0000000204457824 */ /* 0x000fe200078e0243 */
[----:B0-----:R-:W-:Y:S01]  /*4e60*/  PRMT R22, R22, 0x7632, R22 ;  /* 0x0000763216167816 */ /* 0x001fe20000000016 */
[----:B------:R-:W-:Y:S01]  /*4e70*/  LDS.128 R28, [R55] ;  /* 0x00000000371c7984 */ /* 0x000fe20000000c00 */
[----:B------:R-:W-:-:S02]  /*4e80*/  LEA.HI.X.SX32 R113, R11, R9, 0x1, P3 ;  /* 0x000000090b717211 */ /* 0x000fc400018f0eff */
[C---:B------:R-:W-:Y:S01]  /*4e90*/  LEA R25, R4.reuse, R69, 0x1 ;  /* 0x0000004504197211 */ /* 0x040fe200078e08ff */
[----:B------:R0:W-:Y:S01]  /*4ea0*/  STG.E.U16 [R20.64], R22 ;  /* 0x0000001614007986 */ /* 0x0001e2000c101506 */
[-C--:B------:R-:W-:Y:S02]  /*4eb0*/  LEA R110, P4, R47, R2.reuse, 0x1 ;  /* 0x000000022f6e7211 */ /* 0x080fe400078808ff */
[-C--:B------:R-:W-:Y:S01]  /*4ec0*/  LEA R106, P3, R53, R2.reuse, 0x1 ;  /* 0x00000002356a7211 */ /* 0x080fe200078608ff */
[C---:B------:R-:W-:Y:S01]  /*4ed0*/  IMAD R51, R4.reuse, 0x2, R25 ;  /* 0x0000000204337824 */ /* 0x040fe200078e0219 */
[-C--:B------:R-:W-:Y:S01]  /*4ee0*/  LEA.HI.X.SX32 R111, R47, R9.reuse, 0x1, P4 ;  /* 0x000000092f6f7211 */ /* 0x080fe200020f0eff */
[----:B------:R3:W4:Y:S01]  /*4ef0*/  LDS.128 R40, [R10] ;  /* 0x000000000a287984 */ /* 0x0007220000000c00 */
[----:B------:R-:W-:Y:S01]  /*4f00*/  LEA R102, P4, R5, R2, 0x1 ;  /* 0x0000000205667211 */ /* 0x000fe200078808ff */
[----:B-1----:R-:W-:Y:S01]  /*4f10*/  IMAD R17, R4, 0x2, R51 ;  /* 0x0000000204117824 */ /* 0x002fe200078e0233 */
[----:B------:R-:W-:-:S02]  /*4f20*/  LEA.HI.X.SX32 R107, R53, R9, 0x1, P3 ;  /* 0x00000009356b7211 */ /* 0x000fc400018f0eff */
[----:B------:R-:W-:Y:S02]  /*4f30*/  LEA.HI.X.SX32 R103, R5, R9, 0x1, P4 ;  /* 0x0000000905677211 */ /* 0x000fe400020f0eff */
[C---:B------:R-:W-:Y:S02]  /*4f40*/  LEA R71, R4.reuse, R17, 0x1 ;  /* 0x0000001104477211 */ /* 0x040fe400078e08ff */
[-C--:B------:R-:W-:Y:S02]  /*4f50*/  LEA R94, P3, R49, R2.reuse, 0x1 ;  /* 0x00000002315e7211 */ /* 0x080fe400078608ff */
[-C--:B------:R-:W-:Y:S01]  /*4f60*/  LEA R108, P4, R61, R2.reuse, 0x1 ;  /* 0x000000023d6c7211 */ /* 0x080fe200078808ff */
[C---:B--2---:R-:W-:Y:S01]  /*4f70*/  IMAD R13, R4.reuse, 0x2, R71 ;  /* 0x00000002040d7824 */ /* 0x044fe200078e0247 */
[-C--:B------:R-:W-:Y:S02]  /*4f80*/  LEA.HI.X.SX32 R95, R49, R9.reuse, 0x1, P3 ;  /* 0x00000009315f7211 */ /* 0x080fe400018f0eff */
[----:B------:R-:W-:Y:S01]  /*4f90*/  LEA.HI.X.SX32 R109, R61, R9, 0x1, P4 ;  /* 0x000000093d6d7211 */ /* 0x000fe200020f0eff */
[----:B------:R-:W-:Y:S01]  /*4fa0*/  IMAD R11, R4, 0x2, R13 ;  /* 0x00000002040b7824 */ /* 0x000fe200078e020d */
[----:B------:R-:W-:-:S02]  /*4fb0*/  LEA R96, P4, R45, R2, 0x1 ;  /* 0x000000022d607211 */ /* 0x000fc400078808ff */
[----:B------:R-:W-:Y:S02]  /*4fc0*/  LEA.HI.X.SX32 R99, R59, R9, 0x1, P5 ;  /* 0x000000093b637211 */ /* 0x000fe400028f0eff */
[C---:B0-----:R-:W-:Y:S02]  /*4fd0*/  LEA R21, R4.reuse, R11, 0x1 ;  /* 0x0000000b04157211 */ /* 0x041fe400078e08ff */
[-C--:B------:R-:W-:Y:S02]  /*4fe0*/  LEA R104, P5, R63, R2.reuse, 0x1 ;  /* 0x000000023f687211 */ /* 0x080fe400078a08ff */
[-C--:B------:R-:W-:Y:S01]  /*4ff0*/  LEA.HI.X.SX32 R97, R45, R9.reuse, 0x1, P4 ;  /* 0x000000092d617211 */ /* 0x080fe200020f0eff */
[C---:B------:R-:W-:Y:S01]  /*5000*/  IMAD R5, R4.reuse, 0x2, R21 ;  /* 0x0000000204057824 */ /* 0x040fe200078e0215 */
[----:B------:R-:W-:Y:S02]  /*5010*/  LEA.HI.X.SX32 R105, R63, R9, 0x1, P5 ;  /* 0x000000093f697211 */ /* 0x000fe400028f0eff */
[-C--:B------:R-:W-:Y:S01]  /*5020*/  LEA R92, P5, R67, R2.reuse, 0x1 ;  /* 0x00000002435c7211 */ /* 0x080fe200078a08ff */
[----:B------:R-:W-:Y:S01]  /*5030*/  IMAD R47, R4, 0x2, R5 ;  /* 0x00000002042f7824 */ /* 0x000fe200078e0205 */
[----:B------:R-:W-:-:S02]  /*5040*/  LEA R88, P4, R25, R2, 0x1 ;  /* 0x0000000219587211 */ /* 0x000fc400078808ff */
[----:B------:R-:W-:Y:S02]  /*5050*/  LEA.HI.X.SX32 R93, R67, R9, 0x1, P5 ;  /* 0x00000009435d7211 */ /* 0x000fe400028f0eff */
[C---:B------:R-:W-:Y:S02]  /*5060*/  LEA R49, R4.reuse, R47, 0x1 ;  /* 0x0000002f04317211 */ /* 0x040fe400078e08ff */
[-C--:B------:R-:W-:Y:S02]  /*5070*/  LEA R100, P3, R65, R2.reuse, 0x1 ;  /* 0x0000000241647211 */ /* 0x080fe400078608ff */
[----:B------:R-:W-:Y:S01]  /*5080*/  LEA R86, P5, R51, R2, 0x1 ;  /* 0x0000000233567211 */ /* 0x000fe200078a08ff */
[C---:B------:R-:W-:Y:S01]  /*5090*/  IMAD R53, R4.reuse, 0x2, R49 ;  /* 0x0000000204357824 */ /* 0x040fe200078e0231 */
[-C--:B------:R-:W-:Y:S02]  /*50a0*/  LEA.HI.X.SX32 R89, R25, R9.reuse, 0x1, P4 ;  /* 0x0000000919597211 */ /* 0x080fe400020f0eff */
[-C--:B------:R-:W-:Y:S01]  /*50b0*/  LEA.HI.X.SX32 R101, R65, R9.reuse, 0x1, P3 ;  /* 0x0000000941657211 */ /* 0x080fe200018f0eff */
[----:B------:R-:W-:Y:S01]  /*50c0*/  IMAD R45, R4, 0x2, R53 ;  /* 0x00000002042d7824 */ /* 0x000fe200078e0235 */
[----:B------:R-:W-:-:S02]  /*50d0*/  LEA.HI.X.SX32 R87, R51, R9, 0x1, P5 ;  /* 0x0000000933577211 */ /* 0x000fc400028f0eff */
[-C--:B------:R-:W-:Y:S02]  /*50e0*/  LEA R90, P3, R69, R2.reuse, 0x1 ;  /* 0x00000002455a7211 */ /* 0x080fe400078608ff */
[C---:B------:R-:W-:Y:S02]  /*50f0*/  LEA R55, R4.reuse, R45, 0x1 ;  /* 0x0000002d04377211 */ /* 0x040fe400078e08ff */
        /* <DEDUP_REMOVED lines=10> */
[-C--:B------:R-:W-:Y:S01]  /*51a0*/  LEA.HI.X.SX32 R75, R5, R9.reuse, 0x1, P5 ;  /* 0x00000009054b7211 */ /* 0x080fe200028f0eff */
[C---:B------:R-:W-:Y:S01]  /*51b0*/  IMAD R17, R4.reuse, 0x2, R13 ;  /* 0x0000000204117824 */ /* 0x040fe200078e020d */
[-C--:B------:R-:W-:Y:S02]  /*51c0*/  LEA R80, P3, R11, R2.reuse, 0x1 ;  /* 0x000000020b507211 */ /* 0x080fe400078608ff */
[----:B------:R-:W-:Y:S01]  /*51d0*/  LEA.HI.X.SX32 R79, R71, R9, 0x1, P4 ;  /* 0x00000009474f7211 */ /* 0x000fe200020f0eff */
[----:B------:R-:W-:Y:S01]  /*51e0*/  IMAD R5, R4, 0x2, R17 ;  /* 0x0000000204057824 */ /* 0x000fe200078e0211 */
[----:B------:R-:W-:-:S02]  /*51f0*/  LEA R76, P4, R21, R2, 0x1 ;  /* 0x00000002154c7211 */ /* 0x000fc400078808ff */
[----:B------:R-:W-:Y:S02]  /*5200*/  LEA.HI.X.SX32 R81, R11, R9, 0x1, P3 ;  /* 0x000000090b517211 */ /* 0x000fe400018f0eff */
[C---:B------:R-:W-:Y:S02]  /*5210*/  LEA R11, R4.reuse, R5, 0x1 ;  /* 0x00000005040b7211 */ /* 0x040fe400078e08ff */
[-C--:B------:R-:W-:Y:S02]  /*5220*/  LEA.HI.X.SX32 R77, R21, R9.reuse, 0x1, P4 ;  /* 0x00000009154d7211 */ /* 0x080fe400020f0eff */
[-C--:B------:R-:W-:Y:S01]  /*5230*/  LEA R70, P4, R49, R2.reuse, 0x1 ;  /* 0x0000000231467211 */ /* 0x080fe200078808ff */
[C---:B------:R-:W-:Y:S01]  /*5240*/  IMAD R21, R4.reuse, 0x2, R11 ;  /* 0x0000000204157824 */ /* 0x040fe200078e020b */
[----:B------:R-:W-:Y:S02]  /*5250*/  LEA R68, P5, R53, R2, 0x1 ;  /* 0x0000000235447211 */ /* 0x000fe400078a08ff */
[-C--:B------:R-:W-:Y:S01]  /*5260*/  LEA.HI.X.SX32 R71, R49, R9.reuse, 0x1, P4 ;  /* 0x0000000931477211 */ /* 0x080fe200020f0eff */
[----:B------:R-:W-:Y:S01]  /*5270*/  IMAD R49, R4, 0x2, R21 ;  /* 0x0000000204317824 */ /* 0x000fe200078e0215 */
[----:B------:R-:W-:-:S02]  /*5280*/  LEA.HI.X.SX32 R69, R53, R9, 0x1, P5 ;  /* 0x0000000935457211 */ /* 0x000fc400028f0eff */
[-C--:B------:R-:W-:Y:S02]  /*5290*/  LEA R72, P3, R47, R2.reuse, 0x1 ;  /* 0x000000022f487211 */ /* 0x080fe400078608ff */
[-C--:B------:R-:W-:Y:S02]  /*52a0*/  LEA R64, P5, R25, R2.reuse, 0x1 ;  /* 0x0000000219407211 */ /* 0x080fe400078a08ff */
[-C--:B------:R-:W-:Y:S02]  /*52b0*/  LEA.HI.X.SX32 R73, R47, R9.reuse, 0x1, P3 ;  /* 0x000000092f497211 */ /* 0x080fe400018f0eff */
[-C--:B------:R-:W-:Y:S02]  /*52c0*/  LEA R66, P4, R55, R2.reuse, 0x1 ;  /* 0x0000000237427211 */ /* 0x080fe400078808ff */
[----:B------:R-:W-:Y:S02]  /*52d0*/  LEA.HI.X.SX32 R65, R25, R9, 0x1, P5 ;  /* 0x0000000919417211 */ /* 0x000fe400028f0eff */
[----:B------:R-:W-:-:S02]  /*52e0*/  LEA R62, P3, R45, R2, 0x1 ;  /* 0x000000022d3e7211 */ /* 0x000fc400078608ff */
[C---:B------:R-:W-:Y:S02]  /*52f0*/  LEA R25, R4.reuse, R49, 0x1 ;  /* 0x0000003104197211 */ /* 0x040fe400078e08ff */
[-C--:B------:R-:W-:Y:S02]  /*5300*/  LEA.HI.X.SX32 R67, R55, R9.reuse, 0x1, P4 ;  /* 0x0000000937437211 */ /* 0x080fe400020f0eff */
[-C--:B------:R-:W-:Y:S01]  /*5310*/  LEA.HI.X.SX32 R63, R45, R9.reuse, 0x1, P3 ;  /* 0x000000092d3f7211 */ /* 0x080fe200018f0eff */
[C---:B------:R-:W-:Y:S01]  /*5320*/  IMAD R45, R4.reuse, 0x2, R25 ;  /* 0x00000002042d7824 */ /* 0x040fe200078e0219 */
[-C--:B------:R-:W-:Y:S02]  /*5330*/  LEA R58, P4, R13, R2.reuse, 0x1 ;  /* 0x000000020d3a7211 */ /* 0x080fe400078808ff */
[-C--:B------:R-:W-:Y:S02]  /*5340*/  LEA R56, P5, R17, R2.reuse, 0x1 ;  /* 0x0000000211387211 */ /* 0x080fe400078a08ff */
[----:B------:R-:W-:Y:S01]  /*5350*/  LEA.HI.X.SX32 R59, R13, R9, 0x1, P4 ;  /* 0x000000090d3b7211 */ /* 0x000fe200020f0eff */
[----:B------:R-:W-:Y:S01]  /*5360*/  IMAD R13, R4, 0x2, R45 ;  /* 0x00000002040d7824 */ /* 0x000fe200078e022d */
[----:B------:R-:W-:-:S02]  /*5370*/  LEA R60, P3, R51, R2, 0x1 ;  /* 0x00000002333c7211 */ /* 0x000fc400078608ff */
[----:B------:R-:W-:Y:S02]  /*5380*/  LEA.HI.X.SX32 R57, R17, R9, 0x1, P5 ;  /* 0x0000000911397211 */ /* 0x000fe400028f0eff */
[-C--:B------:R-:W-:Y:S02]  /*5390*/  LEA R52, P4, R11, R2.reuse, 0x1 ;  /* 0x000000020b347211 */ /* 0x080fe400078808ff */
[C---:B------:R-:W-:Y:S02]  /*53a0*/  LEA R17, R4.reuse, R13, 0x1 ;  /* 0x0000000d04117211 */ /* 0x040fe400078e08ff */
[-C--:B------:R-:W-:Y:S02]  /*53b0*/  LEA.HI.X.SX32 R61, R51, R9.reuse, 0x1, P3 ;  /* 0x00000009333d7211 */ /* 0x080fe400018f0eff */
[----:B------:R-:W-:Y:S02]  /*53c0*/  LEA R54, P3, R5, R2, 0x1 ;  /* 0x0000000205367211 */ /* 0x000fe400078608ff */
[-C--:B------:R-:W-:Y:S01]  /*53d0*/  LEA.HI.X.SX32 R53, R11, R9.reuse, 0x1, P4 ;  /* 0x000000090b357211 */ /* 0x080fe200020f0eff */
[----:B------:R-:W-:Y:S01]  /*53e0*/  IMAD R11, R4, 0x2, R17 ;  /* 0x00000002040b7824 */ /* 0x000fe200078e0211 */
[----:B------:R-:W-:-:S02]  /*53f0*/  LEA.HI.X.SX32 R55, R5, R9, 0x1, P3 ;  /* 0x0000000905377211 */ /* 0x000fc400018f0eff */
[-C--:B------:R-:W-:Y:S01]  /*5400*/  LEA R50, P3, R49, R2.reuse, 0x1 ;  /* 0x0000000231327211 */ /* 0x080fe200078608ff */
[C---:B------:R-:W-:Y:S01]  /*5410*/  IMAD R5, R4.reuse, 0x2, R11 ;  /* 0x0000000204057824 */ /* 0x040fe200078e020b */
[-C--:B------:R-:W-:Y:S02]  /*5420*/  LEA R48, P4, R25, R2.reuse, 0x1 ;  /* 0x0000000219307211 */ /* 0x080fe400078808ff */
[----:B------:R-:W-:Y:S02]  /*5430*/  LEA R46, P5, R21, R2, 0x1 ;  /* 0x00000002152e7211 */ /* 0x000fe400078a08ff */
[-C--:B------:R-:W-:Y:S02]  /*5440*/  LEA.HI.X.SX32 R51, R49, R9.reuse, 0x1, P3 ;  /* 0x0000000931337211 */ /* 0x080fe400018f0eff */
[----:B------:R-:W-:Y:S02]  /*5450*/  LEA.HI.X.SX32 R49, R25, R9, 0x1, P4 ;  /* 0x0000000919317211 */ /* 0x000fe400020f0eff */
[----:B------:R-:W-:-:S02]  /*5460*/  LEA R25, R4, R5, 0x1 ;  /* 0x0000000504197211 */ /* 0x000fc400078e08ff */
[-C--:B------:R-:W-:Y:S02]  /*5470*/  LEA.HI.X.SX32 R47, R21, R9.reuse, 0x1, P5 ;  /* 0x00000009152f7211 */ /* 0x080fe400028f0eff */
[-C--:B------:R-:W-:Y:S01]  /*5480*/  LEA R44, P5, R45, R2.reuse, 0x1 ;  /* 0x000000022d2c7211 */ /* 0x080fe200078a08ff */
[C---:B------:R-:W-:Y:S01]  /*5490*/  IMAD R115, R4.reuse, 0x2, R25 ;  /* 0x0000000204737824 */ /* 0x040fe200078e0219 */
[-C--:B------:R-:W-:Y:S02]  /*54a0*/  LEA R20, P3, R13, R2.reuse, 0x1 ;  /* 0x000000020d147211 */ /* 0x080fe400078608ff */
[----:B------:R-:W-:Y:S01]  /*54b0*/  LEA.HI.X.SX32 R45, R45, R9, 0x1, P5 ;  /* 0x000000092d2d7211 */ /* 0x000fe200028f0eff */
[----:B------:R-:W-:Y:S01]  /*54c0*/  IMAD R22, R4, 0x2, R115 ;  /* 0x0000000204167824 */ /* 0x000fe200078e0273 */
[-C--:B---3--:R-:W-:Y:S02]  /*54d0*/  LEA R10, P5, R11, R2.reuse, 0x1 ;  /* 0x000000020b0a7211 */ /* 0x088fe400078a08ff */
[----:B------:R-:W-:-:S02]  /*54e0*/  LEA R12, P4, R17, R2, 0x1 ;  /* 0x00000002110c7211 */ /* 0x000fc400078808ff */
[-C--:B------:R-:W-:Y:S02]  /*54f0*/  LEA.HI.X.SX32 R21, R13, R9.reuse, 0x1, P3 ;  /* 0x000000090d157211 */ /* 0x080fe400018f0eff */
[----:B------:R-:W-:Y:S02]  /*5500*/  PRMT R18, R18, 0x7632, R18 ;  /* 0x0000763212127816 */ /* 0x000fe40000000012 */
[-C--:B------:R-:W-:Y:S02]  /*5510*/  LEA.HI.X.SX32 R11, R11, R9.reuse, 0x1, P5 ;  /* 0x000000090b0b7211 */ /* 0x080fe400028f0eff */
[----:B------:R-:W-:Y:S01]  /*5520*/  LEA R16, P3, R5, R2, 0x1 ;  /* 0x0000000205107211 */ /* 0x000fe200078608ff */
[----:B------:R-:W-:Y:S01]  /*5530*/  STG.E.U16 [R112.64], R18 ;  /* 0x0000001270007986 */ /* 0x000fe2000c101506 */
[----:B------:R-:W-:Y:S02]  /*5540*/  PRMT R14, R14, 0x7632, R14 ;  /* 0x000076320e0e7816 */ /* 0x000fe4000000000e */
[----:B------:R-:W-:-:S02]  /*5550*/  LEA.HI.X.SX32 R13, R17, R9, 0x1, P4 ;  /* 0x00000009110d7211 */ /* 0x000fc400020f0eff */
[-C--:B------:R-:W-:Y:S01]  /*5560*/  LEA R4, P5, R115, R2.reuse, 0x1 ;  /* 0x0000000273047211 */ /* 0x080fe200078a08ff */
[----:B------:R4:W-:Y:S01]  /*5570*/  STG.E.U16 [R110.64], R14 ;  /* 0x0000000e6e007986 */ /* 0x0009e2000c101506 */
[-C--:B------:R-:W-:Y:S02]  /*5580*/  LEA R24, P4, R25, R2.reuse, 0x1 ;  /* 0x0000000219187211 */ /* 0x080fe400078808ff */
[----:B------:R-:W-:Y:S01]  /*5590*/  LEA R114, P6, R22, R2, 0x1 ;  /* 0x0000000216727211 */ /* 0x000fe200078c08ff */
[----:B------:R-:W-:Y:S01]  /*55a0*/  STG.E.U16 [R106.64], R27 ;  /* 0x0000001b6a007986 */ /* 0x000fe2000c101506 */
[-C--:B------:R-:W-:Y:S02]  /*55b0*/  LEA.HI.X.SX32 R17, R5, R9.reuse, 0x1, P3 ;  /* 0x0000000905117211 */ /* 0x080fe400018f0eff */
[-C--:B------:R-:W-:Y:S01]  /*55c0*/  LEA.HI.X.SX32 R5, R115, R9.reuse, 0x1, P5 ;  /* 0x0000000973057211 */ /* 0x080fe200028f0eff */
[----:B------:R-:W-:Y:S01]  /*55d0*/  STG.E.U16 [R102.64], R23 ;  /* 0x0000001766007986 */ /* 0x000fe2000c101506 */
[----:B------:R-:W-:-:S02]  /*55e0*/  LEA.HI.X.SX32 R25, R25, R9, 0x1, P4 ;  /* 0x0000000919197211 */ /* 0x000fc400020f0eff */
[----:B------:R-:W-:Y:S01]  /*55f0*/  LEA.HI.X.SX32 R115, R22, R9, 0x1, P6 ;  /* 0x0000000916737211 */ /* 0x000fe200030f0eff */
[----:B------:R0:W-:Y:S01]  /*5600*/  STG.E.U16 [R98.64], R19 ;  /* 0x0000001362007986 */ /* 0x0001e2000c101506 */
[----:B------:R-:W-:Y:S02]  /*5610*/  PRMT R2, R27, 0x7632, R2 ;  /* 0x000076321b027816 */ /* 0x000fe40000000002 */
[----:B------:R-:W-:Y:S01]  /*5620*/  PRMT R9, R23, 0x7632, R9 ;  /* 0x0000763217097816 */ /* 0x000fe20000000009 */
[----:B------:R1:W-:Y:S01]  /*5630*/  STG.E.U16 [R94.64], R15 ;  /* 0x0000000f5e007986 */ /* 0x0003e2000c101506 */
[----:B------:R-:W-:Y:S02]  /*5640*/  PRMT R22, R19, 0x7632, R22 ;  /* 0x0000763213167816 */ /* 0x000fe40000000016 */
[----:B------:R-:W-:Y:S01]  /*5650*/  PRMT R26, R15, 0x7632, R26 ;  /* 0x000076320f1a7816 */ /* 0x000fe2000000001a */
[----:B------:R2:W-:Y:S01]  /*5660*/  STG.E.U16 [R108.64], R2 ;  /* 0x000000026c007986 */ /* 0x0005e2000c101506 */
[----:B----4-:R-:W-:-:S02]  /*5670*/  PRMT R14, R40, 0x7632, R14 ;  /* 0x00007632280e7816 */ /* 0x010fc4000000000e */
[----:B------:R-:W-:Y:S01]  /*5680*/  PRMT R18, R36, 0x7632, R18 ;  /* 0x0000763224127816 */ /* 0x000fe20000000012 */
[----:B------:R3:W-:Y:S01]  /*5690*/  STG.E.U16 [R104.64], R9 ;  /* 0x0000000968007986 */ /* 0x0007e2000c101506 */
[----:B0-----:R-:W-:Y:S02]  /*56a0*/  PRMT R19, R33, 0x7632, R19 ;  /* 0x0000763221137816 */ /* 0x001fe40000000013 */
[----:B------:R-:W-:Y:S01]  /*56b0*/  PRMT R23, R38, 0x7632, R23 ;  /* 0x0000763226177816 */ /* 0x000fe20000000017 */
[----:B------:R-:W-:Y:S01]  /*56c0*/  STG.E.U16 [R100.64], R22 ;  /* 0x0000001664007986 */ /* 0x000fe2000c101506 */
[----:B-1----:R-:W-:-:S03]  /*56d0*/  PRMT R15, R41, 0x7632, R15 ;  /* 0x00007632290f7816 */ /* 0x002fc6000000000f */
[----:B------:R0:W-:Y:S01]  /*56e0*/  STG.E.U16 [R96.64], R26 ;  /* 0x0000001a60007986 */ /* 0x0001e2000c101506 */
[----:B--2---:R-:W-:-:S03]  /*56f0*/  PRMT R2, R32, 0x7632, R2 ;  /* 0x0000763220027816 */ /* 0x004fc60000000002 */
[----:B------:R-:W-:Y:S01]  /*5700*/  STG.E.U16 [R92.64], R40 ;  /* 0x000000285c007986 */ /* 0x000fe2000c101506 */
[----:B---3--:R-:W-:-:S03]  /*5710*/  PRMT R9, R28, 0x7632, R9 ;  /* 0x000076321c097816 */ /* 0x008fc60000000009 */
[----:B------:R-:W-:Y:S04]  /*5720*/  STG.E.U16 [R90.64], R36 ;  /* 0x000000245a007986 */ /* 0x000fe8000c101506 */
[----:B------:R1:W-:Y:S01]  /*5730*/  STG.E.U16 [R88.64], R32 ;  /* 0x0000002058007986 */ /* 0x0003e2000c101506 */
[----:B0-----:R-:W-:-:S03]  /*5740*/  PRMT R26, R42, 0x7632, R26 ;  /* 0x000076322a1a7816 */ /* 0x001fc6000000001a */
[----:B------:R-:W-:Y:S04]  /*5750*/  STG.E.U16 [R86.64], R28 ;  /* 0x0000001c56007986 */ /* 0x000fe8000c101506 */
[----:B------:R0:W-:Y:S04]  /*5760*/  STG.E.U16 [R84.64], R14 ;  /* 0x0000000e54007986 */ /* 0x0001e8000c101506 */
[----:B------:R2:W-:Y:S01]  /*5770*/  STG.E.U16 [R78.64], R18 ;  /* 0x000000124e007986 */ /* 0x0005e2000c101506 */
[----:B-1----:R-:W-:-:S03]  /*5780*/  PRMT R32, R29, 0x7632, R32 ;  /* 0x000076321d207816 */ /* 0x002fc60000000020 */
[----:B------:R1:W-:Y:S04]  /*5790*/  STG.E.U16 [R82.64], R2 ;  /* 0x0000000252007986 */ /* 0x0003e8000c101506 */
[----:B------:R3:W-:Y:S01]  /*57a0*/  STG.E.U16 [R80.64], R9 ;  /* 0x0000000950007986 */ /* 0x0007e2000c101506 */
[----:B0-----:R-:W-:-:S03]  /*57b0*/  PRMT R14, R37, 0x7632, R14 ;  /* 0x00007632250e7816 */ /* 0x001fc6000000000e */
[----:B------:R-:W-:Y:S01]  /*57c0*/  STG.E.U16 [R76.64], R41 ;  /* 0x000000294c007986 */ /* 0x000fe2000c101506 */
[----:B--2---:R-:W-:-:S03]  /*57d0*/  PRMT R18, R35, 0x7632, R18 ;  /* 0x0000763223127816 */ /* 0x004fc60000000012 */
[----:B------:R-:W-:Y:S01]  /*57e0*/  STG.E.U16 [R74.64], R37 ;  /* 0x000000254a007986 */ /* 0x000fe2000c101506 */
[----:B-1----:R-:W-:-:S03]  /*57f0*/  PRMT R2, R34, 0x7632, R2 ;  /* 0x0000763222027816 */ /* 0x002fc60000000002 */
[----:B------:R-:W-:Y:S01]  /*5800*/  STG.E.U16 [R72.64], R33 ;  /* 0x0000002148007986 */ /* 0x000fe2000c101506 */
[----:B---3--:R-:W-:-:S03]  /*5810*/  PRMT R9, R30, 0x7632, R9 ;  /* 0x000076321e097816 */ /* 0x008fc60000000009 */
[----:B------:R-:W-:Y:S04]  /*5820*/  STG.E.U16 [R70.64], R29 ;  /* 0x0000001d46007986 */ /* 0x000fe8000c101506 */
[----:B------:R0:W-:Y:S04]  /*5830*/  STG.E.U16 [R68.64], R15 ;  /* 0x0000000f44007986 */ /* 0x0001e8000c101506 */
[----:B------:R1:W-:Y:S04]  /*5840*/  STG.E.U16 [R62.64], R14 ;  /* 0x0000000e3e007986 */ /* 0x0003e8000c101506 */
[----:B------:R-:W-:Y:S04]  /*5850*/  STG.E.U16 [R66.64], R19 ;  /* 0x0000001342007986 */ /* 0x000fe8000c101506 */
[----:B------:R-:W-:Y:S01]  /*5860*/  STG.E.U16 [R64.64], R32 ;  /* 0x0000002040007986 */ /* 0x000fe2000c101506 */
[----:B0-----:R-:W-:-:S03]  /*5870*/  PRMT R15, R39, 0x7632, R15 ;  /* 0x00007632270f7816 */ /* 0x001fc6000000000f */
[----:B------:R-:W-:Y:S01]  /*5880*/  STG.E.U16 [R60.64], R42 ;  /* 0x0000002a3c007986 */ /* 0x000fe2000c101506 */
[----:B-1----:R-:W-:-:S03]  /*5890*/  PRMT R14, R43, 0x7632, R14 ;  /* 0x000076322b0e7816 */ /* 0x002fc6000000000e */
[----:B------:R-:W-:Y:S04]  /*58a0*/  STG.E.U16 [R58.64], R38 ;  /* 0x000000263a007986 */ /* 0x000fe8000c101506 */
[----:B------:R0:W-:Y:S04]  /*58b0*/  STG.E.U16 [R56.64], R34 ;  /* 0x0000002238007986 */ /* 0x0001e8000c101506 */
[----:B------:R-:W-:Y:S04]  /*58c0*/  STG.E.U16 [R54.64], R30 ;  /* 0x0000001e36007986 */ /* 0x000fe8000c101506 */
[----:B------:R-:W-:Y:S04]  /*58d0*/  STG.E.U16 [R52.64], R26 ;  /* 0x0000001a34007986 */ /* 0x000fe8000c101506 */
[----:B------:R-:W-:Y:S01]  /*58e0*/  STG.E.U16 [R46.64], R23 ;  /* 0x000000172e007986 */ /* 0x000fe2000c101506 */
[----:B0-----:R-:W-:-:S03]  /*58f0*/  PRMT R57, R31, 0x7632, R57 ;  /* 0x000076321f397816 */ /* 0x001fc60000000039 */
[----:B------:R0:W-:Y:S04]  /*5900*/  STG.E.U16 [R50.64], R2 ;  /* 0x0000000232007986 */ /* 0x0001e8000c101506 */
[----:B------:R1:W-:Y:S04]  /*5910*/  STG.E.U16 [R48.64], R9 ;  /* 0x0000000930007986 */ /* 0x0003e8000c101506 */
[----:B------:R1:W-:Y:S04]  /*5920*/  STG.E.U16 [R44.64], R43 ;  /* 0x0000002b2c007986 */ /* 0x0003e8000c101506 */
[----:B------:R1:W-:Y:S01]  /*5930*/  STG.E.U16 [R20.64], R39 ;  /* 0x0000002714007986 */ /* 0x0003e2000c101506 */
[----:B0-----:R-:W-:-:S03]  /*5940*/  FFMA R2, R7, 0.69314718246459960938, R6 ;  /* 0x3f31721807027823 */ /* 0x001fc60000000006 */
[----:B------:R1:W-:Y:S04]  /*5950*/  STG.E.U16 [R12.64], R35 ;  /* 0x000000230c007986 */ /* 0x0003e8000c101506 */
[----:B------:R1:W-:Y:S04]  /*5960*/  STG.E.U16 [R10.64], R31 ;  /* 0x0000001f0a007986 */ /* 0x0003e8000c101506 */
[----:B------:R1:W-:Y:S04]  /*5970*/  STG.E.U16 [R16.64], R14 ;  /* 0x0000000e10007986 */ /* 0x0003e8000c101506 */
[----:B------:R1:W-:Y:S04]  /*5980*/  STG.E.U16 [R24.64], R15 ;  /* 0x0000000f18007986 */ /* 0x0003e8000c101506 */
[----:B------:R1:W-:Y:S04]  /*5990*/  STG.E.U16 [R4.64], R18 ;  /* 0x0000001204007986 */ /* 0x0003e8000c101506 */
[----:B------:R1:W-:Y:S04]  /*59a0*/  STG.E.U16 [R114.64], R57 ;  /* 0x0000003972007986 */ /* 0x0003e8000c101506 */
[----:B------:R-:W-:Y:S06]  /*59b0*/  BAR.SYNC.DEFER_BLOCKING 0x0 ;  /* 0x0000000000007b1d */ /* 0x000fec0000010000 */
[----:B------:R1:W-:Y:S04]  /*59c0*/  STS.64 [R124], R2 ;  /* 0x000000027c007388 */ /* 0x0003e80000000a00 */
[----:B------:R-:W-:Y:S06]  /*59d0*/  BAR.SYNC.DEFER_BLOCKING 0x0 ;  /* 0x0000000000007b1d */ /* 0x000fec0000010000 */
[----:B------:R-:W-:Y:S05]  /*59e0*/  @P0 EXIT ;  /* 0x000000000000094d */ /* 0x000fea0003800000 */
[----:B-1----:R-:W0:Y:S01]  /*59f0*/  LDS R7, [R0] ;  /* 0x0000000000077984 */ /* 0x002e220000000800 */
[----:B------:R-:W-:Y:S01]  /*5a00*/  IMAD R2, R117, c[0x0][0x1cc], RZ ;  /* 0x0000730075027a24 */ /* 0x000fe200078e02ff */
[C---:B------:R-:W-:Y:S01]  /*5a10*/  SHF.L.U32 R6, R116.reuse, 0x2, RZ ;  /* 0x0000000274067819 */ /* 0x040fe200000006ff */
[----:B------:R-:W-:-:S04]  /*5a20*/  IMAD.HI R5, R116, 0x4, RZ ;  /* 0x0000000474057827 */ /* 0x000fc800078e02ff */
[C---:B------:R-:W-:Y:S02]  /*5a30*/  IMAD.SHL.U32 R3, R2.reuse, 0x4, RZ ;  /* 0x0000000402037824 */ /* 0x040fe400078e00ff */
[----:B------:R-:W-:-:S03]  /*5a40*/  IMAD.HI R4, R2, 0x4, RZ ;  /* 0x0000000402047827 */ /* 0x000fc600078e02ff */
[----:B------:R-:W-:-:S04]  /*5a50*/  IADD3 R2, P0, P1, R6, c[0x0][0x180], R3 ;  /* 0x0000600006027a10 */ /* 0x000fc8000791e003 */
[----:B------:R-:W-:-:S05]  /*5a60*/  IADD3.X R3, R5, c[0x0][0x184], R4, P0, P1 ;  /* 0x0000610005037a10 */ /* 0x000fca00007e2404 */
[----:B0-----:R-:W-:Y:S01]  /*5a70*/  STG.E [R2.64], R7 ;  /* 0x0000000702007986 */ /* 0x001fe2000c101906 */
[----:B------:R-:W-:Y:S05]  /*5a80*/  EXIT ;  /* 0x000000000000794d */ /* 0x000fea0003800000 */
.L_x_2:
[----:B------:R-:W-:-:S00]  /*5a90*/  BRA `(.L_x_2) ;  /* 0xfffffff000007947 */ /* 0x000fc0000383ffff */
[----:B------:R-:W-:-:S00]  /*5aa0*/  NOP ;  /* 0x0000000000007918 */ /* 0x000fc00000000000 */
        /* <DEDUP_REMOVED lines=13> */
.L_x_3:


//--------------------- .nv.global.init           --------------------------
	.section	.nv.global.init,"aw",@progbits
.nv.global.init:
	.type		_$_str,@object
	.size		_$_str,(.L_0 - _$_str)
_$_str:
        /*0000*/ 	.byte	0x5f, 0x5f, 0x43, 0x55, 0x44, 0x41, 0x5f, 0x46, 0x54, 0x5a, 0x00
.L_0:


//--------------------- .nv.shared.attn_fwd       --------------------------
	.section	.nv.shared.attn_fwd,"aw",@nobits
	.sectionflags	@""
	.align	16
